def matmul_kernel(
    a_ptr,
    b_ptr,
    c_ptr,
    M,
    N,
    K,
    stride_am,
    stride_ak,
    stride_bk,
    stride_bn,
    stride_cm,
    stride_cn,
    BLOCK_M: tl.constexpr,
    BLOCK_N: tl.constexpr,
    BLOCK_K: tl.constexpr,
    GROUP_M: tl.constexpr,
):
    pid = tl.program_id(axis=0)
    num_pid_m = tl.cdiv(M, BLOCK_M)
    num_pid_n = tl.cdiv(N, BLOCK_N)
    num_pid_in_group = GROUP_M * num_pid_n
    group_id = pid // num_pid_in_group
    first_pid_m = group_id * GROUP_M
    group_size_m = min(num_pid_m - first_pid_m, GROUP_M)
    pid_m = first_pid_m + ((pid % num_pid_in_group) % group_size_m)
    pid_n = (pid % num_pid_in_group) // group_size_m

    offs_am = (pid_m * BLOCK_M + tl.arange(0, BLOCK_M)) % M
    offs_bn = (pid_n * BLOCK_N + tl.arange(0, BLOCK_N)) % N
    offs_k = tl.arange(0, BLOCK_K)
    a_ptrs = a_ptr + offs_am[:, None] * stride_am + offs_k[None, :] * stride_ak
    b_ptrs = b_ptr + offs_k[:, None] * stride_bk + offs_bn[None, :] * stride_bn

    acc = tl.zeros((BLOCK_M, BLOCK_N), dtype=tl.float32)
    for kk in range(0, tl.cdiv(K, BLOCK_K)):
        a = tl.load(a_ptrs, mask=offs_k[None, :] < K - kk * BLOCK_K, other=0.0)
        b = tl.load(b_ptrs, mask=offs_k[:, None] < K - kk * BLOCK_K, other=0.0)
        acc = tl.dot(a, b, acc)
        a_ptrs += BLOCK_K * stride_ak
        b_ptrs += BLOCK_K * stride_bk

    c = acc.to(c_ptr.dtype.element_ty)
    offs_cm = pid_m * BLOCK_M + tl.arange(0, BLOCK_M)
    offs_cn = pid_n * BLOCK_N + tl.arange(0, BLOCK_N)
    c_ptrs = c_ptr + offs_cm[:, None] * stride_cm + offs_cn[None, :] * stride_cn
    mask = (offs_cm[:, None] < M) & (offs_cn[None, :] < N)
    tl.store(c_ptrs, c, mask=mask)

# config = {"BLOCK_K": 32, "BLOCK_M": 64, "BLOCK_N": 32, "GROUP_M": 8, "arch": "sm_90", "dtype": "bf16", "num_ctas": 1, "num_stages": 2, "num_warps": 4}
# arch = sm_90


// ===== COMPILED SASS (sm_90a) =====

	.target	sm_90a

	.elftype	@"ET_EXEC"


//--------------------- .note.nv.tkinfo           --------------------------
	.section	.note.nv.tkinfo,"",@"SHT_NOTE"
	.sectionflags	@"SHF_NOTE_NV_TKINFO"
	.tkinfo
        /*0018*/ 	.word	0x00000002
        /*0030*/ 	.string	""
        /*0030*/ 	.string	"ptxas"
        /*0030*/ 	.string	"Cuda compilation tools, release 13.0, V13.0.88"
        /*0030*/ 	.string	"Build cuda_13.0.r13.0/compiler.36424714_0"
        /*0030*/ 	.string	"-v  -suppress-debug-info  -lineinfo  -arch sm_90a "



//--------------------- .note.nv.cuinfo           --------------------------
	.section	.note.nv.cuinfo,"",@"SHT_NOTE"
	.sectionflags	@"SHF_NOTE_NV_CUINFO"
        /*0018*/ 	.short	0x0002
        /*001a*/ 	.short	0x005a
        /*001c*/ 	.short	0x0082
	.zero		2


//--------------------- .nv.info                  --------------------------
	.section	.nv.info,"",@"SHT_CUDA_INFO"
	.align	4


	//----- nvinfo : EIATTR_REGCOUNT
	.align		4
        /*0000*/ 	.byte	0x04, 0x2f
        /*0002*/ 	.short	(.L_1 - .L_0)
	.align		4
.L_0:
        /*0004*/ 	.word	index@(matmul_kernel)
        /*0008*/ 	.word	0x0000005f


	//----- nvinfo : EIATTR_FRAME_SIZE
	.align		4
.L_1:
        /*000c*/ 	.byte	0x04, 0x11
        /*000e*/ 	.short	(.L_3 - .L_2)
	.align		4
.L_2:
        /*0010*/ 	.word	index@(matmul_kernel)
        /*0014*/ 	.word	0x00000000


	//----- nvinfo : EIATTR_MIN_STACK_SIZE
	.align		4
.L_3:
        /*0018*/ 	.byte	0x04, 0x12
        /*001a*/ 	.short	(.L_5 - .L_4)
	.align		4
.L_4:
        /*001c*/ 	.word	index@(matmul_kernel)
        /*0020*/ 	.word	0x00000000
.L_5:


//--------------------- .nv.compat                --------------------------
	.section	.nv.compat,"",@"SHT_CUDA_COMPAT_INFO"
	.align	4
        /*0000*/ 	.byte	0x02, 0x09, 0x01, 0x00, 0x02, 0x02, 0x04, 0x00, 0x02, 0x05, 0x05, 0x00, 0x03, 0x07, 0x01, 0x01
        /*0010*/ 	.byte	0x02, 0x03, 0x00, 0x00, 0x02, 0x06, 0x01, 0x00, 0x04, 0x0b, 0x08, 0x00, 0x00, 0x00, 0x00, 0x00
        /*0020*/ 	.byte	0x00, 0x00, 0x00, 0x00


//--------------------- .nv.info.matmul_kernel    --------------------------
	.section	.nv.info.matmul_kernel,"",@"SHT_CUDA_INFO"
	.sectionflags	@""
	.align	4


	//----- nvinfo : EIATTR_CUDA_API_VERSION
	.align		4
        /*0000*/ 	.byte	0x04, 0x37
        /*0002*/ 	.short	(.L_7 - .L_6)
.L_6:
        /*0004*/ 	.word	0x00000082


	//----- nvinfo : EIATTR_KPARAM_INFO
	.align		4
.L_7:
        /*0008*/ 	.byte	0x04, 0x17
        /*000a*/ 	.short	(.L_9 - .L_8)
.L_8:
        /*000c*/ 	.word	0x00000000
        /*0010*/ 	.short	0x000d
        /*0012*/ 	.short	0x0048
        /*0014*/ 	.byte	0x00, 0xf4, 0x21, 0x00


	//----- nvinfo : EIATTR_KPARAM_INFO
	.align		4
.L_9:
        /*0018*/ 	.byte	0x04, 0x17
        /*001a*/ 	.short	(.L_11 - .L_10)
.L_10:
        /*001c*/ 	.word	0x00000000
        /*0020*/ 	.short	0x000c
        /*0022*/ 	.short	0x0040
        /*0024*/ 	.byte	0x00, 0xf4, 0x21, 0x00


	//----- nvinfo : EIATTR_KPARAM_INFO
	.align		4
.L_11:
        /*0028*/ 	.byte	0x04, 0x17
        /*002a*/ 	.short	(.L_13 - .L_12)
.L_12:
        /*002c*/ 	.word	0x00000000
        /*0030*/ 	.short	0x000b
        /*0032*/ 	.short	0x0038
        /*0034*/ 	.byte	0x00, 0xf0, 0x11, 0x00


	//----- nvinfo : EIATTR_KPARAM_INFO
	.align		4
.L_13:
        /*0038*/ 	.byte	0x04, 0x17
        /*003a*/ 	.short	(.L_15 - .L_14)
.L_14:
        /*003c*/ 	.word	0x00000000
        /*0040*/ 	.short	0x000a
        /*0042*/ 	.short	0x0034
        /*0044*/ 	.byte	0x00, 0xf0, 0x11, 0x00


	//----- nvinfo : EIATTR_KPARAM_INFO
	.align		4
.L_15:
        /*0048*/ 	.byte	0x04, 0x17
        /*004a*/ 	.short	(.L_17 - .L_16)
.L_16:
        /*004c*/ 	.word	0x00000000
        /*0050*/ 	.short	0x0009
        /*0052*/ 	.short	0x0030
        /*0054*/ 	.byte	0x00, 0xf0, 0x11, 0x00


	//----- nvinfo : EIATTR_KPARAM_INFO
	.align		4
.L_17:
        /*0058*/ 	.byte	0x04, 0x17
        /*005a*/ 	.short	(.L_19 - .L_18)
.L_18:
        /*005c*/ 	.word	0x00000000
        /*0060*/ 	.short	0x0008
        /*0062*/ 	.short	0x002c
        /*0064*/ 	.byte	0x00, 0xf0, 0x11, 0x00


	//----- nvinfo : EIATTR_KPARAM_INFO
	.align		4
.L_19:
        /*0068*/ 	.byte	0x04, 0x17
        /*006a*/ 	.short	(.L_21 - .L_20)
.L_20:
        /*006c*/ 	.word	0x00000000
        /*0070*/ 	.short	0x0007
        /*0072*/ 	.short	0x0028
        /*0074*/ 	.byte	0x00, 0xf0, 0x11, 0x00


	//----- nvinfo : EIATTR_KPARAM_INFO
	.align		4
.L_21:
        /*0078*/ 	.byte	0x04, 0x17
        /*007a*/ 	.short	(.L_23 - .L_22)
.L_22:
        /*007c*/ 	.word	0x00000000
        /*0080*/ 	.short	0x0006
        /*0082*/ 	.short	0x0024
        /*0084*/ 	.byte	0x00, 0xf0, 0x11, 0x00


	//----- nvinfo : EIATTR_KPARAM_INFO
	.align		4
.L_23:
        /*0088*/ 	.byte	0x04, 0x17
        /*008a*/ 	.short	(.L_25 - .L_24)
.L_24:
        /*008c*/ 	.word	0x00000000
        /*0090*/ 	.short	0x0005
        /*0092*/ 	.short	0x0020
        /*0094*/ 	.byte	0x00, 0xf0, 0x11, 0x00


	//----- nvinfo : EIATTR_KPARAM_INFO
	.align		4
.L_25:
        /*0098*/ 	.byte	0x04, 0x17
        /*009a*/ 	.short	(.L_27 - .L_26)
.L_26:
        /*009c*/ 	.word	0x00000000
        /*00a0*/ 	.short	0x0004
        /*00a2*/ 	.short	0x001c
        /*00a4*/ 	.byte	0x00, 0xf0, 0x11, 0x00


	//----- nvinfo : EIATTR_KPARAM_INFO
	.align		4
.L_27:
        /*00a8*/ 	.byte	0x04, 0x17
        /*00aa*/ 	.short	(.L_29 - .L_28)
.L_28:
        /*00ac*/ 	.word	0x00000000
        /*00b0*/ 	.short	0x0003
        /*00b2*/ 	.short	0x0018
        /*00b4*/ 	.byte	0x00, 0xf0, 0x11, 0x00


	//----- nvinfo : EIATTR_KPARAM_INFO
	.align		4
.L_29:
        /*00b8*/ 	.byte	0x04, 0x17
        /*00ba*/ 	.short	(.L_31 - .L_30)
.L_30:
        /*00bc*/ 	.word	0x00000000
        /*00c0*/ 	.short	0x0002
        /*00c2*/ 	.short	0x0010
        /*00c4*/ 	.byte	0x00, 0xf4, 0x21, 0x00


	//----- nvinfo : EIATTR_KPARAM_INFO
	.align		4
.L_31:
        /*00c8*/ 	.byte	0x04, 0x17
        /*00ca*/ 	.short	(.L_33 - .L_32)
.L_32:
        /*00cc*/ 	.word	0x00000000
        /*00d0*/ 	.short	0x0001
        /*00d2*/ 	.short	0x0008
        /*00d4*/ 	.byte	0x00, 0xf4, 0x21, 0x00


	//----- nvinfo : EIATTR_KPARAM_INFO
	.align		4
.L_33:
        /*00d8*/ 	.byte	0x04, 0x17
        /*00da*/ 	.short	(.L_35 - .L_34)
.L_34:
        /*00dc*/ 	.word	0x00000000
        /*00e0*/ 	.short	0x0000
        /*00e2*/ 	.short	0x0000
        /*00e4*/ 	.byte	0x00, 0xf4, 0x21, 0x00


	//----- nvinfo : EIATTR_SPARSE_MMA_MASK
	.align		4
.L_35:
        /*00e8*/ 	.byte	0x03, 0x50
        /*00ea*/ 	.short	0x0000


	//----- nvinfo : EIATTR_MAXREG_COUNT
	.align		4
        /*00ec*/ 	.byte	0x03, 0x1b
        /*00ee*/ 	.short	0x00ff


	//----- nvinfo : EIATTR_NUM_BARRIERS
	.align		4
        /*00f0*/ 	.byte	0x02, 0x4c
        /*00f2*/ 	.byte	0x01
	.zero		1


	//----- nvinfo : EIATTR_MERCURY_ISA_VERSION
	.align		4
        /*00f4*/ 	.byte	0x03, 0x5f
        /*00f6*/ 	.short	0x0101


	//----- nvinfo : EIATTR_EXIT_INSTR_OFFSETS
	.align		4
        /*00f8*/ 	.byte	0x04, 0x1c
        /*00fa*/ 	.short	(.L_37 - .L_36)


	//   ....[0]....
.L_36:
        /*00fc*/ 	.word	0x000027d0


	//   ....[1]....
        /*0100*/ 	.word	0x00002800


	//----- nvinfo : EIATTR_REQNTID
	.align		4
.L_37:
        /*0104*/ 	.byte	0x04, 0x10
        /*0106*/ 	.short	(.L_39 - .L_38)
.L_38:
        /*0108*/ 	.word	0x00000080
        /*010c*/ 	.word	0x00000001
        /*0110*/ 	.word	0x00000001


	//----- nvinfo : EIATTR_CBANK_PARAM_SIZE
	.align		4
.L_39:
        /*0114*/ 	.byte	0x03, 0x19
        /*0116*/ 	.short	0x0050


	//----- nvinfo : EIATTR_PARAM_CBANK
	.align		4
        /*0118*/ 	.byte	0x04, 0x0a
        /*011a*/ 	.short	(.L_41 - .L_40)
	.align		4
.L_40:
        /*011c*/ 	.word	index@(.nv.constant0.matmul_kernel)
        /*0120*/ 	.short	0x0210
        /*0122*/ 	.short	0x0050


	//----- nvinfo : EIATTR_SW_WAR
	.align		4
.L_41:
        /*0124*/ 	.byte	0x04, 0x36
        /*0126*/ 	.short	(.L_43 - .L_42)
.L_42:
        /*0128*/ 	.word	0x00000008
.L_43:


//--------------------- .nv.callgraph             --------------------------
	.section	.nv.callgraph,"",@"SHT_CUDA_CALLGRAPH"
	.align	4
	.sectionentsize	8
	.align		4
        /*0000*/ 	.word	0x00000000
	.align		4
        /*0004*/ 	.word	0xffffffff
	.align		4
        /*0008*/ 	.word	0x00000000
	.align		4
        /*000c*/ 	.word	0xfffffffe
	.align		4
        /*0010*/ 	.word	0x00000000
	.align		4
        /*0014*/ 	.word	0xfffffffd
	.align		4
        /*0018*/ 	.word	0x00000000
	.align		4
        /*001c*/ 	.word	0xfffffffc


//--------------------- .text.matmul_kernel       --------------------------
	.section	.text.matmul_kernel,"ax",@progbits
	.align	128
        .global         matmul_kernel
        .type           matmul_kernel,@function
        .size           matmul_kernel,(.L_x_3 - matmul_kernel)
        .other          matmul_kernel,@"STO_CUDA_ENTRY STV_DEFAULT"
matmul_kernel:
.text.matmul_kernel:
[----:B------:R-:W-:Y:S08]  /*0000*/  LDC R1, c[0x0][0x28] ;  /* 0x00000a00ff017b82 */ /* 0x000ff00000000800 */
[----:B------:R-:W0:Y:S01]  /*0010*/  LDC.64 R12, c[0x0][0x228] ;  /* 0x00008a00ff0c7b82 */ /* 0x000e220000000a00 */
[----:B------:R-:W1:Y:S01]  /*0020*/  S2R R5, SR_CTAID.X ;  /* 0x0000000000057919 */ /* 0x000e620000002500 */
[----:B------:R-:W-:Y:S01]  /*0030*/  UMOV UR4, 0x400 ;  /* 0x0000040000047882 */ /* 0x000fe20000000000 */
[----:B------:R-:W-:Y:S01]  /*0040*/  ULDC.64 UR14, c[0x0][0x208] ;  /* 0x00008200000e7ab9 */ /* 0x000fe20000000a00 */
[----:B------:R-:W-:-:S02]  /*0050*/  CS2R R24, SRZ ;  /* 0x0000000000187805 */ /* 0x000fc4000001ff00 */
[----:B------:R-:W-:Y:S02]  /*0060*/  CS2R R26, SRZ ;  /* 0x00000000001a7805 */ /* 0x000fe4000001ff00 */
[----:B------:R-:W-:Y:S02]  /*0070*/  CS2R R32, SRZ ;  /* 0x0000000000207805 */ /* 0x000fe4000001ff00 */
[----:B------:R-:W-:Y:S01]  /*0080*/  CS2R R34, SRZ ;  /* 0x0000000000227805 */ /* 0x000fe2000001ff00 */
[----:B------:R-:W2:Y:S08]  /*0090*/  LDC R15, c[0x0][0x230] ;  /* 0x00008c00ff0f7b82 */ /* 0x000eb00000000800 */
[----:B------:R-:W3:Y:S01]  /*00a0*/  S2UR UR12, SR_CgaCtaId ;  /* 0x00000000000c79c3 */ /* 0x000ee20000008800 */
[----:B0-----:R-:W-:-:S05]  /*00b0*/  VIADD R0, R13, 0x1f ;  /* 0x0000001f0d007836 */ /* 0x001fca0000000000 */
[----:B------:R-:W-:Y:S01]  /*00c0*/  SHF.R.S32.HI R3, RZ, 0x1f, R0 ;  /* 0x0000001fff037819 */ /* 0x000fe20000011400 */
[----:B--2---:R-:W-:-:S03]  /*00d0*/  VIADD R15, R15, 0x1f ;  /* 0x0000001f0f0f7836 */ /* 0x004fc60000000000 */
[----:B------:R-:W-:Y:S02]  /*00e0*/  LEA.HI R3, R3, R0, RZ, 0x5 ;  /* 0x0000000003037211 */ /* 0x000fe400078f28ff */
[----:B-1----:R-:W-:Y:S02]  /*00f0*/  IABS R8, R5 ;  /* 0x0000000500087213 */ /* 0x002fe40000000000 */
[----:B------:R-:W-:Y:S01]  /*0100*/  SHF.R.S32.HI R3, RZ, 0x5, R3 ;  /* 0x00000005ff037819 */ /* 0x000fe20000011403 */
[----:B---3--:R-:W-:-:S04]  /*0110*/  ULEA UR12, UR12, UR4, 0x18 ;  /* 0x000000040c0c7291 */ /* 0x008fc8000f8ec03f */
[----:B------:R-:W-:-:S05]  /*0120*/  IMAD.SHL.U32 R4, R3, 0x8, RZ ;  /* 0x0000000803047824 */ /* 0x000fca00078e00ff */
[-C--:B------:R-:W-:Y:S02]  /*0130*/  IABS R7, R4.reuse ;  /* 0x0000000400077213 */ /* 0x080fe40000000000 */
[----:B------:R-:W-:Y:S02]  /*0140*/  IABS R10, R4 ;  /* 0x00000004000a7213 */ /* 0x000fe40000000000 */
[----:B------:R-:W0:Y:S08]  /*0150*/  I2F.RP R0, R7 ;  /* 0x0000000700007306 */ /* 0x000e300000209400 */
[----:B0-----:R-:W0:Y:S02]  /*0160*/  MUFU.RCP R0, R0 ;  /* 0x0000000000007308 */ /* 0x001e240000001000 */
[----:B0-----:R-:W-:-:S02]  /*0170*/  VIADD R2, R0, 0xffffffe ;  /* 0x0ffffffe00027836 */ /* 0x001fc40000000000 */
[----:B------:R-:W-:-:S04]  /*0180*/  IMAD.MOV R0, RZ, RZ, -R10 ;  /* 0x000000ffff007224 */ /* 0x000fc800078e0a0a */
[----:B------:R0:W1:Y:S02]  /*0190*/  F2I.FTZ.U32.TRUNC.NTZ R3, R2 ;  /* 0x0000000200037305 */ /* 0x000064000021f000 */
[----:B0-----:R-:W-:Y:S02]  /*01a0*/  IMAD.MOV.U32 R2, RZ, RZ, RZ ;  /* 0x000000ffff027224 */ /* 0x001fe400078e00ff */
[----:B-1----:R-:W-:-:S04]  /*01b0*/  IMAD.MOV R6, RZ, RZ, -R3 ;  /* 0x000000ffff067224 */ /* 0x002fc800078e0a03 */
[----:B------:R-:W-:Y:S02]  /*01c0*/  IMAD R9, R6, R7, RZ ;  /* 0x0000000706097224 */ /* 0x000fe400078e02ff */
[----:B------:R-:W-:Y:S02]  /*01d0*/  IMAD.MOV.U32 R6, RZ, RZ, R8 ;  /* 0x000000ffff067224 */ /* 0x000fe400078e0008 */
[----:B------:R-:W-:-:S06]  /*01e0*/  IMAD.HI.U32 R3, R3, R9, R2 ;  /* 0x0000000903037227 */ /* 0x000fcc00078e0002 */
[----:B------:R-:W-:-:S04]  /*01f0*/  IMAD.HI.U32 R3, R3, R6, RZ ;  /* 0x0000000603037227 */ /* 0x000fc800078e00ff */
[----:B------:R-:W-:-:S05]  /*0200*/  IMAD R0, R3, R0, R6 ;  /* 0x0000000003007224 */ /* 0x000fca00078e0206 */
[----:B------:R-:W-:-:S13]  /*0210*/  ISETP.GT.U32.AND P1, PT, R7, R0, PT ;  /* 0x000000000700720c */ /* 0x000fda0003f24070 */
[----:B------:R-:W-:Y:S02]  /*0220*/  @!P1 IMAD.IADD R0, R0, 0x1, -R7 ;  /* 0x0000000100009824 */ /* 0x000fe400078e0a07 */
[----:B------:R-:W-:Y:S01]  /*0230*/  @!P1 VIADD R3, R3, 0x1 ;  /* 0x0000000103039836 */ /* 0x000fe20000000000 */
[----:B------:R-:W-:Y:S02]  /*0240*/  ISETP.NE.AND P1, PT, R4, RZ, PT ;  /* 0x000000ff0400720c */ /* 0x000fe40003f25270 */
[----:B------:R-:W-:Y:S02]  /*0250*/  ISETP.GE.U32.AND P0, PT, R0, R7, PT ;  /* 0x000000070000720c */ /* 0x000fe40003f06070 */
[----:B------:R-:W-:-:S04]  /*0260*/  LOP3.LUT R0, R5, R4, RZ, 0x3c, !PT ;  /* 0x0000000405007212 */ /* 0x000fc800078e3cff */
[----:B------:R-:W-:Y:S01]  /*0270*/  ISETP.GE.AND P2, PT, R0, RZ, PT ;  /* 0x000000ff0000720c */ /* 0x000fe20003f46270 */
[----:B------:R-:W-:-:S06]  /*0280*/  VIADD R0, R12, 0x3f ;  /* 0x0000003f0c007836 */ /* 0x000fcc0000000000 */
[----:B------:R-:W-:-:S04]  /*0290*/  @P0 VIADD R3, R3, 0x1 ;  /* 0x0000000103030836 */ /* 0x000fc80000000000 */
[----:B------:R-:W-:Y:S01]  /*02a0*/  IMAD.MOV.U32 R2, RZ, RZ, R3 ;  /* 0x000000ffff027224 */ /* 0x000fe200078e0003 */
[----:B------:R-:W-:-:S03]  /*02b0*/  SHF.R.S32.HI R3, RZ, 0x1f, R0 ;  /* 0x0000001fff037819 */ /* 0x000fc60000011400 */
[----:B------:R-:W-:Y:S01]  /*02c0*/  @!P2 IMAD.MOV R2, RZ, RZ, -R2 ;  /* 0x000000ffff02a224 */ /* 0x000fe200078e0a02 */
[----:B------:R-:W-:Y:S02]  /*02d0*/  @!P1 LOP3.LUT R2, RZ, R4, RZ, 0x33, !PT ;  /* 0x00000004ff029212 */ /* 0x000fe400078e33ff */
[----:B------:R-:W-:-:S03]  /*02e0*/  LEA.HI R3, R3, R0, RZ, 0x6 ;  /* 0x0000000003037211 */ /* 0x000fc600078f30ff */
[----:B------:R-:W-:Y:S02]  /*02f0*/  IMAD.SHL.U32 R8, R2, 0x8, RZ ;  /* 0x0000000802087824 */ /* 0x000fe400078e00ff */
[----:B------:R-:W-:-:S03]  /*0300*/  IMAD.MOV R2, RZ, RZ, -R2 ;  /* 0x000000ffff027224 */ /* 0x000fc600078e0a02 */
[----:B------:R-:W-:Y:S01]  /*0310*/  LEA.HI.SX32 R3, R3, -R8, 0x1a ;  /* 0x8000000803037211 */ /* 0x000fe200078fd2ff */
[----:B------:R-:W-:-:S03]  /*0320*/  IMAD R4, R4, R2, R5 ;  /* 0x0000000204047224 */ /* 0x000fc600078e0205 */
[----:B------:R-:W-:Y:S02]  /*0330*/  VIMNMX R11, R3, 0x8, PT ;  /* 0x00000008030b7848 */ /* 0x000fe40003fe0100 */
[----:B------:R-:W-:Y:S02]  /*0340*/  IABS R9, R4 ;  /* 0x0000000400097213 */ /* 0x000fe40000000000 */
[----:B------:R-:W-:-:S04]  /*0350*/  IABS R7, R11 ;  /* 0x0000000b00077213 */ /* 0x000fc80000000000 */
[----:B------:R-:W0:Y:S08]  /*0360*/  I2F.RP R0, R7 ;  /* 0x0000000700007306 */ /* 0x000e300000209400 */
[----:B0-----:R-:W0:Y:S02]  /*0370*/  MUFU.RCP R0, R0 ;  /* 0x0000000000007308 */ /* 0x001e240000001000 */
[----:B0-----:R-:W-:-:S06]  /*0380*/  VIADD R3, R0, 0xffffffe ;  /* 0x0ffffffe00037836 */ /* 0x001fcc0000000000 */
[----:B------:R-:W0:Y:S02]  /*0390*/  F2I.FTZ.U32.TRUNC.NTZ R3, R3 ;  /* 0x0000000300037305 */ /* 0x000e24000021f000 */
[----:B0-----:R-:W-:-:S04]  /*03a0*/  IMAD.MOV R6, RZ, RZ, -R3 ;  /* 0x000000ffff067224 */ /* 0x001fc800078e0a03 */
[----:B------:R-:W-:Y:S01]  /*03b0*/  IMAD.MOV.U32 R2, RZ, RZ, R6 ;  /* 0x000000ffff027224 */ /* 0x000fe200078e0006 */
[----:B------:R-:W-:-:S03]  /*03c0*/  IABS R6, R11 ;  /* 0x0000000b00067213 */ /* 0x000fc60000000000 */
[----:B------:R-:W-:Y:S02]  /*03d0*/  IMAD R5, R2, R7, RZ ;  /* 0x0000000702057224 */ /* 0x000fe400078e02ff */
[----:B------:R-:W-:Y:S02]  /*03e0*/  IMAD.MOV.U32 R2, RZ, RZ, RZ ;  /* 0x000000ffff027224 */ /* 0x000fe400078e00ff */
[----:B------:R-:W-:Y:S02]  /*03f0*/  IMAD.MOV R0, RZ, RZ, -R6 ;  /* 0x000000ffff007224 */ /* 0x000fe400078e0a06 */
[----:B------:R-:W-:Y:S01]  /*0400*/  IMAD.HI.U32 R2, R3, R5, R2 ;  /* 0x0000000503027227 */ /* 0x000fe200078e0002 */
[----:B------:R-:W0:Y:S05]  /*0410*/  S2R R6, SR_TID.X ;  /* 0x0000000000067919 */ /* 0x000e2a0000002100 */
[----:B------:R-:W-:-:S04]  /*0420*/  IMAD.HI.U32 R2, R2, R9, RZ ;  /* 0x0000000902027227 */ /* 0x000fc800078e00ff */
[----:B------:R-:W-:-:S05]  /*0430*/  IMAD R0, R2, R0, R9 ;  /* 0x0000000002007224 */ /* 0x000fca00078e0209 */
[----:B------:R-:W-:-:S13]  /*0440*/  ISETP.GT.U32.AND P1, PT, R7, R0, PT ;  /* 0x000000000700720c */ /* 0x000fda0003f24070 */
[----:B------:R-:W-:Y:S02]  /*0450*/  @!P1 IMAD.IADD R0, R0, 0x1, -R7 ;  /* 0x0000000100009824 */ /* 0x000fe400078e0a07 */
[----:B------:R-:W-:Y:S01]  /*0460*/  @!P1 VIADD R2, R2, 0x1 ;  /* 0x0000000102029836 */ /* 0x000fe20000000000 */
[----:B------:R-:W-:Y:S02]  /*0470*/  ISETP.NE.AND P1, PT, R11, RZ, PT ;  /* 0x000000ff0b00720c */ /* 0x000fe40003f25270 */
[----:B------:R-:W-:Y:S02]  /*0480*/  ISETP.GE.U32.AND P0, PT, R0, R7, PT ;  /* 0x000000070000720c */ /* 0x000fe40003f06070 */
[----:B------:R-:W-:Y:S02]  /*0490*/  LOP3.LUT R0, R4, R11, RZ, 0x3c, !PT ;  /* 0x0000000b04007212 */ /* 0x000fe400078e3cff */
[----:B0-----:R-:W-:Y:S02]  /*04a0*/  SHF.R.U32.HI R23, RZ, 0x6, R6 ;  /* 0x00000006ff177819 */ /* 0x001fe40000011606 */
[----:B------:R-:W-:-:S02]  /*04b0*/  ISETP.GE.AND P2, PT, R0, RZ, PT ;  /* 0x000000ff0000720c */ /* 0x000fc40003f46270 */
[----:B------:R-:W-:-:S05]  /*04c0*/  SGXT.U32 R23, R23, 0x1 ;  /* 0x000000011717781a */ /* 0x000fca0000000000 */
[----:B------:R-:W-:Y:S01]  /*04d0*/  @P0 VIADD R2, R2, 0x1 ;  /* 0x0000000102020836 */ /* 0x000fe20000000000 */
[----:B------:R-:W-:-:S05]  /*04e0*/  ISETP.GE.AND P0, PT, R15, 0x20, PT ;  /* 0x000000200f00780c */ /* 0x000fca0003f06270 */
[----:B------:R-:W-:Y:S01]  /*04f0*/  @!P2 IMAD.MOV R2, RZ, RZ, -R2 ;  /* 0x000000ffff02a224 */ /* 0x000fe200078e0a02 */
[----:B------:R-:W-:-:S05]  /*0500*/  @!P1 LOP3.LUT R2, RZ, R11, RZ, 0x33, !PT ;  /* 0x0000000bff029212 */ /* 0x000fca00078e33ff */
[----:B------:R-:W-:Y:S02]  /*0510*/  IMAD.MOV R0, RZ, RZ, -R2 ;  /* 0x000000ffff007224 */ /* 0x000fe400078e0a02 */
[----:B------:R-:W-:Y:S02]  /*0520*/  IMAD.SHL.U32 R3, R2, 0x20, RZ ;  /* 0x0000002002037824 */ /* 0x000fe400078e00ff */
[----:B------:R-:W-:-:S04]  /*0530*/  IMAD R0, R11, R0, R4 ;  /* 0x000000000b007224 */ /* 0x000fc800078e0204 */
[----:B------:R-:W-:Y:S01]  /*0540*/  IMAD.IADD R5, R8, 0x1, R0 ;  /* 0x0000000108057824 */ /* 0x000fe200078e0200 */
[----:B------:R-:W-:-:S05]  /*0550*/  LOP3.LUT R0, R6, 0x3f, RZ, 0xc0, !PT ;  /* 0x0000003f06007812 */ /* 0x000fca00078ec0ff */
[----:B------:R-:W-:Y:S01]  /*0560*/  IMAD R4, R5, 0x40, R0 ;  /* 0x0000004005047824 */ /* 0x000fe200078e0200 */
[----:B------:R-:W-:Y:S06]  /*0570*/  @!P0 BRA `(.L_x_0) ;  /* 0x00000018008c8947 */ /* 0x000fec0003800000 */
[----:B------:R-:W-:Y:S01]  /*0580*/  IABS R24, R12 ;  /* 0x0000000c00187213 */ /* 0x000fe20000000000 */
[----:B------:R-:W-:Y:S01]  /*0590*/  ULDC UR4, c[0x0][0x234] ;  /* 0x00008d0000047ab9 */ /* 0x000fe20000000800 */
[----:B------:R-:W-:Y:S01]  /*05a0*/  IABS R19, R13 ;  /* 0x0000000d00137213 */ /* 0x000fe20000000000 */
[----:B------:R-:W-:Y:S01]  /*05b0*/  ULDC.64 UR6, c[0x0][0x210] ;  /* 0x0000840000067ab9 */ /* 0x000fe20000000a00 */
[----:B------:R-:W0:Y:S01]  /*05c0*/  I2F.RP R2, R24 ;  /* 0x0000001800027306 */ /* 0x000e220000209400 */
[----:B------:R-:W-:Y:S01]  /*05d0*/  IABS R17, R4 ;  /* 0x0000000400117213 */ /* 0x000fe20000000000 */
[----:B------:R-:W-:Y:S01]  /*05e0*/  ULDC UR5, c[0x0][0x240] ;  /* 0x0000900000057ab9 */ /* 0x000fe20000000800 */
[----:B------:R-:W-:Y:S02]  /*05f0*/  ISETP.GE.AND P6, PT, R4, RZ, PT ;  /* 0x000000ff0400720c */ /* 0x000fe40003fc6270 */
[----:B------:R-:W-:Y:S02]  /*0600*/  CS2R R32, SRZ ;  /* 0x0000000000207805 */ /* 0x000fe4000001ff00 */
[----:B------:R-:W-:-:S02]  /*0610*/  ISETP.NE.AND P1, PT, R12, RZ, PT ;  /* 0x000000ff0c00720c */ /* 0x000fc40003f25270 */
[----:B------:R-:W-:Y:S02]  /*0620*/  CS2R R34, SRZ ;  /* 0x0000000000227805 */ /* 0x000fe4000001ff00 */
[C---:B------:R-:W-:Y:S01]  /*0630*/  LOP3.LUT R67, R23.reuse, 0x10, RZ, 0xfc, !PT ;  /* 0x0000001017437812 */ /* 0x040fe200078efcff */
[----:B------:R-:W1:Y:S01]  /*0640*/  I2F.RP R5, R19 ;  /* 0x0000001300057306 */ /* 0x000e620000209400 */
[C---:B------:R-:W-:Y:S02]  /*0650*/  LOP3.LUT R45, R23.reuse, 0xe, RZ, 0xfc, !PT ;  /* 0x0000000e172d7812 */ /* 0x040fe400078efcff */
[----:B------:R-:W-:Y:S02]  /*0660*/  CS2R R36, SRZ ;  /* 0x0000000000247805 */ /* 0x000fe4000001ff00 */
[----:B------:R-:W-:Y:S02]  /*0670*/  LOP3.LUT R44, R23, 0xc, RZ, 0xfc, !PT ;  /* 0x0000000c172c7812 */ /* 0x000fe400078efcff */
[----:B------:R-:W-:-:S02]  /*0680*/  CS2R R38, SRZ ;  /* 0x0000000000267805 */ /* 0x000fc4000001ff00 */
[C---:B------:R-:W-:Y:S01]  /*0690*/  LOP3.LUT R43, R23.reuse, 0xa, RZ, 0xfc, !PT ;  /* 0x0000000a172b7812 */ /* 0x040fe200078efcff */
[----:B------:R-:W-:Y:S01]  /*06a0*/  UMOV UR8, 0x80 ;  /* 0x0000008000087882 */ /* 0x000fe20000000000 */
[C---:B------:R-:W-:Y:S01]  /*06b0*/  LOP3.LUT R42, R23.reuse, 0x8, RZ, 0xfc, !PT ;  /* 0x00000008172a7812 */ /* 0x040fe200078efcff */
[----:B0-----:R-:W0:Y:S01]  /*06c0*/  MUFU.RCP R2, R2 ;  /* 0x0000000200027308 */ /* 0x001e220000001000 */
[C---:B------:R-:W-:Y:S01]  /*06d0*/  LOP3.LUT R41, R23.reuse, 0x6, RZ, 0xfc, !PT ;  /* 0x0000000617297812 */ /* 0x040fe200078efcff */
[----:B------:R-:W-:Y:S01]  /*06e0*/  UMOV UR9, 0x40000040 ;  /* 0x4000004000097882 */ /* 0x000fe20000000000 */
[----:B------:R-:W-:Y:S01]  /*06f0*/  LOP3.LUT R40, R23, 0x4, RZ, 0xfc, !PT ;  /* 0x0000000417287812 */ /* 0x000fe200078efcff */
[----:B------:R-:W-:Y:S01]  /*0700*/  UMOV UR10, 0xfffffffe ;  /* 0xfffffffe000a7882 */ /* 0x000fe20000000000 */
[----:B------:R-:W-:Y:S01]  /*0710*/  UMOV UR11, 0x7fffffdf ;  /* 0x7fffffdf000b7882 */ /* 0x000fe20000000000 */
[----:B------:R-:W-:Y:S02]  /*0720*/  ULDC UR13, c[0x0][0x230] ;  /* 0x00008c00000d7ab9 */ /* 0x000fe40000000800 */
[----:B-1----:R-:W1:Y:S01]  /*0730*/  MUFU.RCP R5, R5 ;  /* 0x0000000500057308 */ /* 0x002e620000001000 */
[----:B0-----:R-:W-:Y:S01]  /*0740*/  VIADD R10, R2, 0xffffffe ;  /* 0x0ffffffe020a7836 */ /* 0x001fe20000000000 */
[----:B------:R-:W-:-:S06]  /*0750*/  LEA.HI R2, R6, R3, RZ, 0x1b ;  /* 0x0000000306027211 */ /* 0x000fcc00078fd8ff */
[----:B------:R0:W2:Y:S01]  /*0760*/  F2I.FTZ.U32.TRUNC.NTZ R11, R10 ;  /* 0x0000000a000b7305 */ /* 0x0000a2000021f000 */
[----:B-1----:R-:W-:Y:S02]  /*0770*/  VIADD R8, R5, 0xffffffe ;  /* 0x0ffffffe05087836 */ /* 0x002fe40000000000 */
[----:B------:R-:W-:-:S05]  /*0780*/  VIADD R5, R2, 0x1c ;  /* 0x0000001c02057836 */ /* 0x000fca0000000000 */
[----:B------:R1:W3:Y:S01]  /*0790*/  F2I.FTZ.U32.TRUNC.NTZ R9, R8 ;  /* 0x0000000800097305 */ /* 0x0002e2000021f000 */
[----:B0-----:R-:W-:Y:S02]  /*07a0*/  IMAD.MOV.U32 R10, RZ, RZ, RZ ;  /* 0x000000ffff0a7224 */ /* 0x001fe400078e00ff */
[----:B--2---:R-:W-:Y:S02]  /*07b0*/  IMAD.MOV R7, RZ, RZ, -R11 ;  /* 0x000000ffff077224 */ /* 0x004fe400078e0a0b */
[----:B-1----:R-:W-:Y:S02]  /*07c0*/  IMAD.MOV.U32 R8, RZ, RZ, RZ ;  /* 0x000000ffff087224 */ /* 0x002fe400078e00ff */
[----:B------:R-:W-:-:S04]  /*07d0*/  IMAD R7, R7, R24, RZ ;  /* 0x0000001807077224 */ /* 0x000fc800078e02ff */
[----:B------:R-:W-:Y:S01]  /*07e0*/  IMAD.HI.U32 R10, R11, R7, R10 ;  /* 0x000000070b0a7227 */ /* 0x000fe200078e000a */
[----:B------:R-:W-:-:S03]  /*07f0*/  SHF.R.U32.HI R11, RZ, 0x5, R6 ;  /* 0x00000005ff0b7819 */ /* 0x000fc60000011606 */
[----:B---3--:R-:W-:Y:S01]  /*0800*/  IMAD.MOV R14, RZ, RZ, -R9 ;  /* 0x000000ffff0e7224 */ /* 0x008fe200078e0a09 */
[----:B------:R-:W-:Y:S01]  /*0810*/  SGXT.U32 R2, R11, 0x2 ;  /* 0x000000020b02781a */ /* 0x000fe20000000000 */
[----:B------:R-:W-:Y:S01]  /*0820*/  IMAD.HI.U32 R10, R10, R17, RZ ;  /* 0x000000110a0a7227 */ /* 0x000fe200078e00ff */
[----:B------:R-:W-:Y:S02]  /*0830*/  IABS R11, R5 ;  /* 0x00000005000b7213 */ /* 0x000fe40000000000 */
[----:B------:R-:W-:Y:S01]  /*0840*/  LOP3.LUT R25, R3, R2, RZ, 0xfc, !PT ;  /* 0x0000000203197212 */ /* 0x000fe200078efcff */
[----:B------:R-:W-:Y:S01]  /*0850*/  IMAD R7, R14, R19, RZ ;  /* 0x000000130e077224 */ /* 0x000fe200078e02ff */
[----:B------:R-:W-:Y:S02]  /*0860*/  SHF.R.S32.HI R2, RZ, 0x1f, R15 ;  /* 0x0000001fff027819 */ /* 0x000fe4000001140f */
[----:B------:R-:W-:Y:S01]  /*0870*/  LOP3.LUT R26, R25, 0x18, RZ, 0xfc, !PT ;  /* 0x00000018191a7812 */ /* 0x000fe200078efcff */
[----:B------:R-:W-:Y:S01]  /*0880*/  IMAD.HI.U32 R8, R9, R7, R8 ;  /* 0x0000000709087227 */ /* 0x000fe200078e0008 */
[----:B------:R-:W-:-:S02]  /*0890*/  LOP3.LUT R27, R25, 0x14, RZ, 0xfc, !PT ;  /* 0x00000014191b7812 */ /* 0x000fc400078efcff */
[----:B------:R-:W-:Y:S01]  /*08a0*/  IABS R14, R26 ;  /* 0x0000001a000e7213 */ /* 0x000fe20000000000 */
[----:B------:R-:W-:Y:S01]  /*08b0*/  IMAD.MOV.U32 R9, RZ, RZ, R11 ;  /* 0x000000ffff097224 */ /* 0x000fe200078e000b */
[----:B------:R-:W-:Y:S01]  /*08c0*/  IABS R16, R27 ;  /* 0x0000001b00107213 */ /* 0x000fe20000000000 */
[----:B------:R-:W-:Y:S01]  /*08d0*/  IMAD.MOV R11, RZ, RZ, -R10 ;  /* 0x000000ffff0b7224 */ /* 0x000fe200078e0a0a */
[C---:B------:R-:W-:Y:S01]  /*08e0*/  LOP3.LUT R28, R25.reuse, 0x10, RZ, 0xfc, !PT ;  /* 0x00000010191c7812 */ /* 0x040fe200078efcff */
[----:B------:R-:W-:Y:S01]  /*08f0*/  IMAD.HI.U32 R7, R8, R9, RZ ;  /* 0x0000000908077227 */ /* 0x000fe200078e00ff */
[----:B------:R-:W-:Y:S02]  /*0900*/  LEA.HI R15, R2, R15, RZ, 0x5 ;  /* 0x0000000f020f7211 */ /* 0x000fe400078f28ff */
[C---:B------:R-:W-:Y:S01]  /*0910*/  LOP3.LUT R29, R25.reuse, 0xc, RZ, 0xfc, !PT ;  /* 0x0000000c191d7812 */ /* 0x040fe200078efcff */
[C---:B------:R-:W-:Y:S01]  /*0920*/  IMAD R17, R24.reuse, R11, R17 ;  /* 0x0000000b18117224 */ /* 0x040fe200078e0211 */
[C---:B------:R-:W-:Y:S01]  /*0930*/  LOP3.LUT R30, R25.reuse, 0x8, RZ, 0xfc, !PT ;  /* 0x00000008191e7812 */ /* 0x040fe200078efcff */
[----:B------:R-:W-:Y:S01]  /*0940*/  IMAD.MOV.U32 R11, RZ, RZ, R14 ;  /* 0x000000ffff0b7224 */ /* 0x000fe200078e000e */
[----:B------:R-:W-:Y:S01]  /*0950*/  LOP3.LUT R31, R25, 0x4, RZ, 0xfc, !PT ;  /* 0x00000004191f7812 */ /* 0x000fe200078efcff */
[----:B------:R-:W-:Y:S01]  /*0960*/  IMAD.MOV R10, RZ, RZ, -R7 ;  /* 0x000000ffff0a7224 */ /* 0x000fe200078e0a07 */
[----:B------:R-:W-:Y:S01]  /*0970*/  ISETP.GT.U32.AND P0, PT, R24, R17, PT ;  /* 0x000000111800720c */ /* 0x000fe20003f04070 */
[----:B------:R-:W-:Y:S01]  /*0980*/  IMAD.HI.U32 R7, R8, R11, RZ ;  /* 0x0000000b08077227 */ /* 0x000fe200078e00ff */
[----:B------:R-:W-:-:S02]  /*0990*/  IABS R18, R29 ;  /* 0x0000001d00127213 */ /* 0x000fc40000000000 */
[----:B------:R-:W-:Y:S01]  /*09a0*/  IABS R20, R30 ;  /* 0x0000001e00147213 */ /* 0x000fe20000000000 */
[----:B------:R-:W-:Y:S01]  /*09b0*/  IMAD.MOV.U32 R14, RZ, RZ, R16 ;  /* 0x000000ffff0e7224 */ /* 0x000fe200078e0010 */
[----:B------:R-:W-:Y:S01]  /*09c0*/  IABS R16, R28 ;  /* 0x0000001c00107213 */ /* 0x000fe20000000000 */
[C---:B------:R-:W-:Y:S01]  /*09d0*/  IMAD R2, R19.reuse, R10, R9 ;  /* 0x0000000a13027224 */ /* 0x040fe200078e0209 */
[----:B------:R-:W-:Y:S01]  /*09e0*/  IABS R21, R31 ;  /* 0x0000001f00157213 */ /* 0x000fe20000000000 */
[----:B------:R-:W-:Y:S01]  /*09f0*/  IMAD.MOV R10, RZ, RZ, -R7 ;  /* 0x000000ffff0a7224 */ /* 0x000fe200078e0a07 */
[----:B------:R-:W-:Y:S01]  /*0a00*/  IABS R22, R25 ;  /* 0x0000001900167213 */ /* 0x000fe20000000000 */
[----:B------:R-:W-:Y:S01]  /*0a10*/  IMAD.HI.U32 R9, R8, R14, RZ ;  /* 0x0000000e08097227 */ /* 0x000fe200078e00ff */
[----:B------:R-:W-:Y:S02]  /*0a20*/  ISETP.GT.U32.AND P2, PT, R19, R2, PT ;  /* 0x000000021300720c */ /* 0x000fe40003f44070 */
[----:B------:R-:W-:Y:S01]  /*0a30*/  SHF.R.S32.HI R15, RZ, 0x5, R15 ;  /* 0x00000005ff0f7819 */ /* 0x000fe2000001140f */
[----:B------:R-:W-:-:S02]  /*0a40*/  @!P0 IMAD.IADD R17, R17, 0x1, -R24 ;  /* 0x0000000111118824 */ /* 0x000fc400078e0a18 */
[C---:B------:R-:W-:Y:S02]  /*0a50*/  IMAD R7, R19.reuse, R10, R11 ;  /* 0x0000000a13077224 */ /* 0x040fe400078e020b */
[----:B------:R-:W-:Y:S01]  /*0a60*/  IMAD.HI.U32 R10, R8, R16, RZ ;  /* 0x00000010080a7227 */ /* 0x000fe200078e00ff */
[----:B------:R-:W-:Y:S02]  /*0a70*/  ISETP.GT.U32.AND P0, PT, R24, R17, PT ;  /* 0x000000111800720c */ /* 0x000fe40003f04070 */
[C---:B------:R-:W-:Y:S01]  /*0a80*/  ISETP.GT.U32.AND P4, PT, R19.reuse, R7, PT ;  /* 0x000000071300720c */ /* 0x040fe20003f84070 */
[----:B------:R-:W-:Y:S02]  /*0a90*/  IMAD.MOV R9, RZ, RZ, -R9 ;  /* 0x000000ffff097224 */ /* 0x000fe400078e0a09 */
[----:B------:R-:W-:Y:S02]  /*0aa0*/  IMAD.MOV R10, RZ, RZ, -R10 ;  /* 0x000000ffff0a7224 */ /* 0x000fe400078e0a0a */
[----:B------:R-:W-:-:S02]  /*0ab0*/  IMAD R9, R19, R9, R14 ;  /* 0x0000000913097224 */ /* 0x000fc400078e020e */
[----:B------:R-:W-:-:S03]  /*0ac0*/  IMAD.HI.U32 R11, R8, R18, RZ ;  /* 0x00000012080b7227 */ /* 0x000fc600078e00ff */
[C---:B------:R-:W-:Y:S01]  /*0ad0*/  ISETP.GT.U32.AND P3, PT, R19.reuse, R9, PT ;  /* 0x000000091300720c */ /* 0x040fe20003f64070 */
[----:B------:R-:W-:Y:S02]  /*0ae0*/  IMAD R10, R19, R10, R16 ;  /* 0x0000000a130a7224 */ /* 0x000fe400078e0210 */
[----:B------:R-:W-:-:S03]  /*0af0*/  IMAD.HI.U32 R14, R8, R20, RZ ;  /* 0x00000014080e7227 */ /* 0x000fc600078e00ff */
[----:B------:R-:W-:Y:S01]  /*0b00*/  ISETP.GT.U32.AND P5, PT, R19, R10, PT ;  /* 0x0000000a1300720c */ /* 0x000fe20003fa4070 */
[----:B------:R-:W-:-:S04]  /*0b10*/  IMAD.HI.U32 R16, R8, R21, RZ ;  /* 0x0000001508107227 */ /* 0x000fc800078e00ff */
[----:B------:R-:W-:Y:S02]  /*0b20*/  IMAD.MOV R11, RZ, RZ, -R11 ;  /* 0x000000ffff0b7224 */ /* 0x000fe400078e0a0b */
[----:B------:R-:W-:-:S04]  /*0b30*/  IMAD.HI.U32 R8, R8, R22, RZ ;  /* 0x0000001608087227 */ /* 0x000fc800078e00ff */
[----:B------:R-:W-:Y:S02]  /*0b40*/  IMAD.MOV R14, RZ, RZ, -R14 ;  /* 0x000000ffff0e7224 */ /* 0x000fe400078e0a0e */
[----:B------:R-:W-:Y:S02]  /*0b50*/  IMAD.MOV R16, RZ, RZ, -R16 ;  /* 0x000000ffff107224 */ /* 0x000fe400078e0a10 */
[----:B------:R-:W-:Y:S02]  /*0b60*/  IMAD R11, R19, R11, R18 ;  /* 0x0000000b130b7224 */ /* 0x000fe400078e0212 */
[----:B------:R-:W-:Y:S02]  /*0b70*/  @!P0 IMAD.IADD R17, R17, 0x1, -R24 ;  /* 0x0000000111118824 */ /* 0x000fe400078e0a18 */
[----:B------:R-:W-:Y:S02]  /*0b80*/  IMAD.MOV R18, RZ, RZ, -R8 ;  /* 0x000000ffff127224 */ /* 0x000fe400078e0a08 */
[----:B------:R-:W-:-:S02]  /*0b90*/  IMAD R14, R19, R14, R20 ;  /* 0x0000000e130e7224 */ /* 0x000fc400078e0214 */
[C---:B------:R-:W-:Y:S01]  /*0ba0*/  IMAD R8, R19.reuse, R16, R21 ;  /* 0x0000001013087224 */ /* 0x040fe200078e0215 */
[----:B------:R-:W0:Y:S01]  /*0bb0*/  LDC R20, c[0x0][0x238] ;  /* 0x00008e00ff147b82 */ /* 0x000e220000000800 */
[----:B------:R-:W-:Y:S01]  /*0bc0*/  @!P6 IMAD.MOV R17, RZ, RZ, -R17 ;  /* 0x000000ffff11e224 */ /* 0x000fe200078e0a11 */
[C---:B------:R-:W-:Y:S01]  /*0bd0*/  ISETP.GT.U32.AND P6, PT, R19.reuse, R11, PT ;  /* 0x0000000b1300720c */ /* 0x040fe20003fc4070 */
[C---:B------:R-:W-:Y:S01]  /*0be0*/  IMAD R16, R19.reuse, R18, R22 ;  /* 0x0000001213107224 */ /* 0x040fe200078e0216 */
[----:B------:R-:W-:Y:S01]  /*0bf0*/  @!P1 LOP3.LUT R17, RZ, R12, RZ, 0x33, !PT ;  /* 0x0000000cff119212 */ /* 0x000fe200078e33ff */
[--C-:B------:R-:W-:Y:S01]  /*0c00*/  @!P2 IMAD.IADD R2, R2, 0x1, -R19.reuse ;  /* 0x000000010202a824 */ /* 0x100fe200078e0a13 */
[----:B------:R-:W-:Y:S01]  /*0c10*/  ISETP.GT.U32.AND P0, PT, R19, R14, PT ;  /* 0x0000000e1300720c */ /* 0x000fe20003f04070 */
[--C-:B------:R-:W-:Y:S01]  /*0c20*/  @!P4 IMAD.IADD R7, R7, 0x1, -R19.reuse ;  /* 0x000000010707c824 */ /* 0x100fe200078e0a13 */
[----:B------:R-:W-:Y:S01]  /*0c30*/  ISETP.GT.U32.AND P1, PT, R19, R8, PT ;  /* 0x000000081300720c */ /* 0x000fe20003f24070 */
[--C-:B------:R-:W-:Y:S01]  /*0c40*/  @!P3 IMAD.IADD R9, R9, 0x1, -R19.reuse ;  /* 0x000000010909b824 */ /* 0x100fe200078e0a13 */
[C---:B------:R-:W-:Y:S01]  /*0c50*/  ISETP.GT.U32.AND P2, PT, R19.reuse, R16, PT ;  /* 0x000000101300720c */ /* 0x040fe20003f44070 */
[--C-:B------:R-:W-:Y:S01]  /*0c60*/  @!P5 IMAD.IADD R10, R10, 0x1, -R19.reuse ;  /* 0x000000010a0ad824 */ /* 0x100fe200078e0a13 */
[----:B------:R-:W-:Y:S01]  /*0c70*/  ISETP.GT.U32.AND P4, PT, R19, R2, PT ;  /* 0x000000021300720c */ /* 0x000fe20003f84070 */
[----:B------:R-:W-:Y:S01]  /*0c80*/  IMAD R17, R17, UR4, RZ ;  /* 0x0000000411117c24 */ /* 0x000fe2000f8e02ff */
[----:B------:R-:W-:Y:S01]  /*0c90*/  ISETP.GT.U32.AND P3, PT, R19, R7, PT ;  /* 0x000000071300720c */ /* 0x000fe20003f64070 */
[--C-:B------:R-:W-:Y:S01]  /*0ca0*/  @!P6 IMAD.IADD R11, R11, 0x1, -R19.reuse ;  /* 0x000000010b0be824 */ /* 0x100fe200078e0a13 */
[----:B------:R-:W-:Y:S01]  /*0cb0*/  ISETP.GE.AND P5, PT, R5, RZ, PT ;  /* 0x000000ff0500720c */ /* 0x000fe20003fa6270 */
[----:B------:R-:W-:Y:S01]  /*0cc0*/  IMAD.SHL.U32 R5, R0, 0x2, RZ ;  /* 0x0000000200057824 */ /* 0x000fe200078e00ff */
[----:B------:R-:W-:Y:S01]  /*0cd0*/  LOP3.LUT P6, RZ, R6, 0x40, RZ, 0xc0, !PT ;  /* 0x0000004006ff7812 */ /* 0x000fe200078cc0ff */
[--C-:B------:R-:W-:Y:S01]  /*0ce0*/  @!P0 IMAD.IADD R14, R14, 0x1, -R19.reuse ;  /* 0x000000010e0e8824 */ /* 0x100fe200078e0a13 */
[----:B------:R-:W-:Y:S01]  /*0cf0*/  ISETP.GE.AND P0, PT, R26, RZ, PT ;  /* 0x000000ff1a00720c */ /* 0x000fe20003f06270 */
[--C-:B------:R-:W-:Y:S01]  /*0d00*/  @!P1 IMAD.IADD R8, R8, 0x1, -R19.reuse ;  /* 0x0000000108089824 */ /* 0x100fe200078e0a13 */
[----:B------:R-:W-:Y:S01]  /*0d10*/  SEL R0, RZ, 0x90, !P6 ;  /* 0x00000090ff007807 */ /* 0x000fe20007000000 */
[--C-:B------:R-:W-:Y:S01]  /*0d20*/  @!P2 IMAD.IADD R16, R16, 0x1, -R19.reuse ;  /* 0x000000011010a824 */ /* 0x100fe200078e0a13 */
[C---:B------:R-:W-:Y:S01]  /*0d30*/  ISETP.GT.U32.AND P1, PT, R19.reuse, R9, PT ;  /* 0x000000091300720c */ /* 0x040fe20003f24070 */
[--C-:B------:R-:W-:Y:S01]  /*0d40*/  @!P4 IMAD.IADD R2, R2, 0x1, -R19.reuse ;  /* 0x000000010202c824 */ /* 0x100fe200078e0a13 */
[----:B------:R-:W-:Y:S01]  /*0d50*/  ISETP.GT.U32.AND P2, PT, R19, R10, PT ;  /* 0x0000000a1300720c */ /* 0x000fe20003f44070 */
[----:B------:R-:W-:Y:S01]  /*0d60*/  @!P3 IMAD.IADD R7, R7, 0x1, -R19 ;  /* 0x000000010707b824 */ /* 0x000fe200078e0a13 */
[C---:B------:R-:W-:Y:S01]  /*0d70*/  ISETP.GT.U32.AND P3, PT, R19.reuse, R11, PT ;  /* 0x0000000b1300720c */ /* 0x040fe20003f64070 */
[----:B------:R-:W-:Y:S01]  /*0d80*/  @!P5 IMAD.MOV R2, RZ, RZ, -R2 ;  /* 0x000000ffff02d224 */ /* 0x000fe200078e0a02 */
[C---:B------:R-:W-:Y:S01]  /*0d90*/  ISETP.GT.U32.AND P4, PT, R19.reuse, R14, PT ;  /* 0x0000000e1300720c */ /* 0x040fe20003f84070 */
[----:B------:R-:W-:Y:S01]  /*0da0*/  USHF.R.U32.HI UR4, URZ, 0x4, UR12 ;  /* 0x000000043f047899 */ /* 0x000fe2000801160c */
[C---:B------:R-:W-:Y:S01]  /*0db0*/  ISETP.GT.U32.AND P6, PT, R19.reuse, R8, PT ;  /* 0x000000081300720c */ /* 0x040fe20003fc4070 */
[----:B------:R-:W-:Y:S01]  /*0dc0*/  @!P0 IMAD.MOV R7, RZ, RZ, -R7 ;  /* 0x000000ffff078224 */ /* 0x000fe200078e0a07 */
[----:B------:R-:W-:Y:S01]  /*0dd0*/  ISETP.GT.U32.AND P5, PT, R19, R16, PT ;  /* 0x000000101300720c */ /* 0x000fe20003fa4070 */
[----:B------:R-:W-:Y:S01]  /*0de0*/  USGXT.U32 UR4, UR4, 0xe ;  /* 0x0000000e0404789a */ /* 0x000fe20008000000 */
[----:B------:R-:W-:Y:S01]  /*0df0*/  ISETP.GE.AND P0, PT, R25, RZ, PT ;  /* 0x000000ff1900720c */ /* 0x000fe20003f06270 */
[--C-:B------:R-:W-:Y:S01]  /*0e00*/  @!P1 IMAD.IADD R9, R9, 0x1, -R19.reuse ;  /* 0x0000000109099824 */ /* 0x100fe200078e0a13 */
        /* <DEDUP_REMOVED lines=9> */
[----:B------:R-:W-:Y:S01]  /*0ea0*/  @!P5 IMAD.IADD R16, R16, 0x1, -R19 ;  /* 0x000000011010d824 */ /* 0x000fe200078e0a13 */
[----:B------:R-:W-:Y:S01]  /*0eb0*/  ISETP.NE.AND P5, PT, R13, RZ, PT ;  /* 0x000000ff0d00720c */ /* 0x000fe20003fa5270 */
[----:B------:R-:W1:Y:S01]  /*0ec0*/  LDC R19, c[0x0][0x23c] ;  /* 0x00008f00ff137b82 */ /* 0x000e620000000800 */
[----:B------:R-:W-:Y:S01]  /*0ed0*/  LOP3.LUT R13, RZ, R13, RZ, 0x33, !PT ;  /* 0x0000000dff0d7212 */ /* 0x000fe200078e33ff */
[----:B------:R-:W-:Y:S01]  /*0ee0*/  @!P1 IMAD.MOV R9, RZ, RZ, -R9 ;  /* 0x000000ffff099224 */ /* 0x000fe200078e0a09 */
[----:B------:R-:W-:Y:S01]  /*0ef0*/  LOP3.LUT R5, R0, R5, RZ, 0x3c, !PT ;  /* 0x0000000500057212 */ /* 0x000fe200078e3cff */
[----:B------:R-:W-:Y:S01]  /*0f00*/  @!P2 IMAD.MOV R10, RZ, RZ, -R10 ;  /* 0x000000ffff0aa224 */ /* 0x000fe200078e0a0a */
[C---:B------:R-:W-:Y:S01]  /*0f10*/  SEL R2, R13.reuse, R2, !P5 ;  /* 0x000000020d027207 */ /* 0x040fe20006800000 */
[----:B------:R-:W-:Y:S01]  /*0f20*/  @!P3 IMAD.MOV R11, RZ, RZ, -R11 ;  /* 0x000000ffff0bb224 */ /* 0x000fe200078e0a0b */
[C---:B------:R-:W-:Y:S01]  /*0f30*/  SEL R7, R13.reuse, R7, !P5 ;  /* 0x000000070d077207 */ /* 0x040fe20006800000 */
[----:B------:R-:W-:Y:S01]  /*0f40*/  @!P4 IMAD.MOV R14, RZ, RZ, -R14 ;  /* 0x000000ffff0ec224 */ /* 0x000fe200078e0a0e */
[C---:B------:R-:W-:Y:S01]  /*0f50*/  SEL R9, R13.reuse, R9, !P5 ;  /* 0x000000090d097207 */ /* 0x040fe20006800000 */
[----:B------:R-:W-:Y:S01]  /*0f60*/  @!P6 IMAD.MOV R8, RZ, RZ, -R8 ;  /* 0x000000ffff08e224 */ /* 0x000fe200078e0a08 */
[----:B------:R-:W-:Y:S01]  /*0f70*/  SEL R10, R13, R10, !P5 ;  /* 0x0000000a0d0a7207 */ /* 0x000fe20006800000 */
[----:B------:R-:W-:Y:S01]  /*0f80*/  @!P0 IMAD.MOV R16, RZ, RZ, -R16 ;  /* 0x000000ffff108224 */ /* 0x000fe200078e0a10 */
[----:B------:R-:W-:Y:S01]  /*0f90*/  LEA R46, P0, R17, UR6, 0x1 ;  /* 0x00000006112e7c11 */ /* 0x000fe2000f8008ff */
[----:B------:R-:W-:Y:S01]  /*0fa0*/  IMAD R65, R2, UR5, RZ ;  /* 0x0000000502417c24 */ /* 0x000fe2000f8e02ff */
[----:B------:R-:W-:Y:S01]  /*0fb0*/  SEL R11, R13, R11, !P5 ;  /* 0x0000000b0d0b7207 */ /* 0x000fe20006800000 */
[----:B------:R-:W-:Y:S01]  /*0fc0*/  IMAD R7, R7, UR5, RZ ;  /* 0x0000000507077c24 */ /* 0x000fe2000f8e02ff */
[----:B------:R-:W-:Y:S01]  /*0fd0*/  SEL R14, R13, R14, !P5 ;  /* 0x0000000e0d0e7207 */ /* 0x000fe20006800000 */
[----:B------:R-:W-:Y:S01]  /*0fe0*/  IMAD R9, R9, UR5, RZ ;  /* 0x0000000509097c24 */ /* 0x000fe2000f8e02ff */
[C---:B------:R-:W-:Y:S01]  /*0ff0*/  SEL R8, R13.reuse, R8, !P5 ;  /* 0x000000080d087207 */ /* 0x040fe20006800000 */
[----:B------:R-:W-:Y:S01]  /*1000*/  IMAD R10, R10, UR5, RZ ;  /* 0x000000050a0a7c24 */ /* 0x000fe2000f8e02ff */
[----:B------:R-:W-:Y:S01]  /*1010*/  SEL R13, R13, R16, !P5 ;  /* 0x000000100d0d7207 */ /* 0x000fe20006800000 */
[----:B------:R-:W-:Y:S01]  /*1020*/  IMAD R11, R11, UR5, RZ ;  /* 0x000000050b0b7c24 */ /* 0x000fe2000f8e02ff */
[----:B------:R-:W-:Y:S01]  /*1030*/  LEA.HI.X.SX32 R47, R17, UR7, 0x1, P0 ;  /* 0x00000007112f7c11 */ /* 0x000fe200080f0eff */
[----:B------:R-:W-:Y:S01]  /*1040*/  ULDC.64 UR6, c[0x0][0x218] ;  /* 0x0000860000067ab9 */ /* 0x000fe20000000a00 */
[----:B------:R-:W-:Y:S01]  /*1050*/  IMAD R14, R14, UR5, RZ ;  /* 0x000000050e0e7c24 */ /* 0x000fe2000f8e02ff */
[----:B------:R-:W-:Y:S01]  /*1060*/  LEA R64, P6, R65, UR6, 0x1 ;  /* 0x0000000641407c11 */ /* 0x000fe2000f8c08ff */
[----:B------:R-:W-:Y:S01]  /*1070*/  IMAD R13, R13, UR5, RZ ;  /* 0x000000050d0d7c24 */ /* 0x000fe2000f8e02ff */
[----:B------:R-:W-:Y:S01]  /*1080*/  LEA R79, P5, R7, UR6, 0x1 ;  /* 0x00000006074f7c11 */ /* 0x000fe2000f8a08ff */
[----:B------:R-:W-:Y:S01]  /*1090*/  IMAD R8, R8, UR5, RZ ;  /* 0x0000000508087c24 */ /* 0x000fe2000f8e02ff */
[----:B------:R-:W-:Y:S01]  /*10a0*/  LEA.HI.X.SX32 R65, R65, UR7, 0x1, P6 ;  /* 0x0000000741417c11 */ /* 0x000fe2000b0f0eff */
[----:B------:R-:W-:Y:S01]  /*10b0*/  UIADD3 UR5, UR12, 0x1000, URZ ;  /* 0x000010000c057890 */ /* 0x000fe2000fffe03f */
[----:B------:R-:W-:Y:S01]  /*10c0*/  LEA R68, P4, R9, UR6, 0x1 ;  /* 0x0000000609447c11 */ /* 0x000fe2000f8808ff */
[-C--:B0-----:R-:W-:Y:S01]  /*10d0*/  IMAD R67, R67, R20.reuse, RZ ;  /* 0x0000001443437224 */ /* 0x081fe200078e02ff */
[----:B------:R-:W-:Y:S01]  /*10e0*/  LEA R60, P3, R10, UR6, 0x1 ;  /* 0x000000060a3c7c11 */ /* 0x000fe2000f8608ff */
[----:B------:R-:W-:Y:S01]  /*10f0*/  USHF.R.U32.HI UR5, URZ, 0x4, UR5 ;  /* 0x000000043f057899 */ /* 0x000fe20008011605 */
[----:B------:R-:W-:Y:S01]  /*1100*/  LEA R58, P2, R11, UR6, 0x1 ;  /* 0x000000060b3a7c11 */ /* 0x000fe2000f8408ff */
[-C--:B------:R-:W-:Y:S01]  /*1110*/  IMAD R45, R45, R20.reuse, RZ ;  /* 0x000000142d2d7224 */ /* 0x080fe200078e02ff */
[----:B------:R-:W-:Y:S01]  /*1120*/  LEA R0, P6, R13, UR6, 0x1 ;  /* 0x000000060d007c11 */ /* 0x000fe2000f8c08ff */
[-C--:B------:R-:W-:Y:S01]  /*1130*/  IMAD R44, R44, R20.reuse, RZ ;  /* 0x000000142c2c7224 */ /* 0x080fe200078e02ff */
[----:B------:R-:W-:Y:S01]  /*1140*/  LEA.HI.X.SX32 R81, R7, UR7, 0x1, P5 ;  /* 0x0000000707517c11 */ /* 0x000fe2000a8f0eff */
[-C--:B------:R-:W-:Y:S01]  /*1150*/  IMAD R43, R43, R20.reuse, RZ ;  /* 0x000000142b2b7224 */ /* 0x080fe200078e02ff */
[----:B------:R-:W-:Y:S01]  /*1160*/  LEA.HI.X.SX32 R69, R9, UR7, 0x1, P4 ;  /* 0x0000000709457c11 */ /* 0x000fe2000a0f0eff */
[-C--:B------:R-:W-:Y:S01]  /*1170*/  IMAD R42, R42, R20.reuse, RZ ;  /* 0x000000142a2a7224 */ /* 0x080fe200078e02ff */
[----:B------:R-:W-:Y:S01]  /*1180*/  LEA.HI.X.SX32 R61, R10, UR7, 0x1, P3 ;  /* 0x000000070a3d7c11 */ /* 0x000fe200098f0eff */
[-C--:B------:R-:W-:Y:S01]  /*1190*/  IMAD R41, R41, R20.reuse, RZ ;  /* 0x0000001429297224 */ /* 0x080fe200078e02ff */
[----:B------:R-:W-:Y:S01]  /*11a0*/  LEA.HI.X.SX32 R59, R11, UR7, 0x1, P2 ;  /* 0x000000070b3b7c11 */ /* 0x000fe200090f0eff */
[----:B------:R-:W-:Y:S01]  /*11b0*/  IMAD R40, R40, R20, RZ ;  /* 0x0000001428287224 */ /* 0x000fe200078e02ff */
[----:B------:R-:W-:-:S02]  /*11c0*/  LEA.HI.X.SX32 R83, R13, UR7, 0x1, P6 ;  /* 0x000000070d537c11 */ /* 0x000fc4000b0f0eff */
[----:B------:R-:W-:Y:S02]  /*11d0*/  CS2R R24, SRZ ;  /* 0x0000000000187805 */ /* 0x000fe4000001ff00 */
[----:B------:R-:W-:Y:S01]  /*11e0*/  LOP3.LUT R16, R6, 0x1f, RZ, 0xc0, !PT ;  /* 0x0000001f06107812 */ /* 0x000fe200078ec0ff */
[----:B-1----:R-:W-:Y:S01]  /*11f0*/  IMAD.SHL.U32 R6, R19, 0x20, RZ ;  /* 0x0000002013067824 */ /* 0x002fe200078e00ff */
[C---:B------:R-:W-:Y:S02]  /*1200*/  LOP3.LUT R12, R23.reuse, 0x1e, RZ, 0xfc, !PT ;  /* 0x0000001e170c7812 */ /* 0x040fe400078efcff */
[----:B------:R-:W-:Y:S02]  /*1210*/  CS2R R26, SRZ ;  /* 0x00000000001a7805 */ /* 0x000fe4000001ff00 */
[C---:B------:R-:W-:Y:S01]  /*1220*/  LOP3.LUT R11, R23.reuse, 0x1c, RZ, 0xfc, !PT ;  /* 0x0000001c170b7812 */ /* 0x040fe200078efcff */
[----:B------:R-:W-:Y:S01]  /*1230*/  IMAD R16, R16, R19, RZ ;  /* 0x0000001310107224 */ /* 0x000fe200078e02ff */
[C---:B------:R-:W-:Y:S01]  /*1240*/  LOP3.LUT R13, R23.reuse, 0x1a, RZ, 0xfc, !PT ;  /* 0x0000001a170d7812 */ /* 0x040fe200078efcff */
[-C--:B------:R-:W-:Y:S01]  /*1250*/  IMAD R12, R12, R20.reuse, RZ ;  /* 0x000000140c0c7224 */ /* 0x080fe200078e02ff */
[----:B------:R-:W-:Y:S01]  /*1260*/  LOP3.LUT R10, R23, 0x18, RZ, 0xfc, !PT ;  /* 0x00000018170a7812 */ /* 0x000fe200078efcff */
[-C--:B------:R-:W-:Y:S01]  /*1270*/  IMAD R11, R11, R20.reuse, RZ ;  /* 0x000000140b0b7224 */ /* 0x080fe200078e02ff */
[----:B------:R-:W-:Y:S01]  /*1280*/  LOP3.LUT R9, R23, 0x16, RZ, 0xfc, !PT ;  /* 0x0000001617097812 */ /* 0x000fe200078efcff */
[-C--:B------:R-:W-:Y:S01]  /*1290*/  IMAD R13, R13, R20.reuse, RZ ;  /* 0x000000140d0d7224 */ /* 0x080fe200078e02ff */
[C---:B------:R-:W-:Y:S01]  /*12a0*/  LOP3.LUT R17, R23.reuse, 0x14, RZ, 0xfc, !PT ;  /* 0x0000001417117812 */ /* 0x040fe200078efcff */
[-C--:B------:R-:W-:Y:S01]  /*12b0*/  IMAD R10, R10, R20.reuse, RZ ;  /* 0x000000140a0a7224 */ /* 0x080fe200078e02ff */
[----:B------:R-:W-:Y:S01]  /*12c0*/  LOP3.LUT R7, R23, 0x12, RZ, 0xfc, !PT ;  /* 0x0000001217077812 */ /* 0x000fe200078efcff */
[-C--:B------:R-:W-:Y:S01]  /*12d0*/  IMAD R9, R9, R20.reuse, RZ ;  /* 0x0000001409097224 */ /* 0x080fe200078e02ff */
[----:B------:R-:W-:Y:S01]  /*12e0*/  LOP3.LUT R22, R23, 0x2, RZ, 0xfc, !PT ;  /* 0x0000000217167812 */ /* 0x000fe200078efcff */
[-C--:B------:R-:W-:Y:S01]  /*12f0*/  IMAD R17, R17, R20.reuse, RZ ;  /* 0x0000001411117224 */ /* 0x080fe200078e02ff */
[----:B------:R-:W-:Y:S01]  /*1300*/  LEA R70, P1, R14, UR6, 0x1 ;  /* 0x000000060e467c11 */ /* 0x000fe2000f8208ff */
[-C--:B------:R-:W-:Y:S01]  /*1310*/  IMAD R7, R7, R20.reuse, RZ ;  /* 0x0000001407077224 */ /* 0x080fe200078e02ff */
[----:B------:R-:W-:Y:S01]  /*1320*/  LEA R2, P0, R8, UR6, 0x1 ;  /* 0x0000000608027c11 */ /* 0x000fe2000f8008ff */
[----:B------:R-:W-:Y:S01]  /*1330*/  USGXT.U32 UR6, UR5, 0xe ;  /* 0x0000000e0506789a */ /* 0x000fe20008000000 */
[-C--:B------:R-:W-:Y:S01]  /*1340*/  IMAD R23, R23, R20.reuse, RZ ;  /* 0x0000001417177224 */ /* 0x080fe200078e02ff */
[----:B------:R-:W-:Y:S01]  /*1350*/  LEA.HI.X.SX32 R87, R14, UR7, 0x1, P1 ;  /* 0x000000070e577c11 */ /* 0x000fe200088f0eff */
[----:B------:R-:W-:Y:S01]  /*1360*/  IMAD R22, R22, R20, RZ ;  /* 0x0000001416167224 */ /* 0x000fe200078e02ff */
[----:B------:R-:W-:-:S02]  /*1370*/  LEA.HI.X.SX32 R85, R8, UR7, 0x1, P0 ;  /* 0x0000000708557c11 */ /* 0x000fc400080f0eff */
[----:B------:R-:W-:Y:S02]  /*1380*/  CS2R R28, SRZ ;  /* 0x00000000001c7805 */ /* 0x000fe4000001ff00 */
[----:B------:R-:W-:Y:S01]  /*1390*/  CS2R R30, SRZ ;  /* 0x00000000001e7805 */ /* 0x000fe2000001ff00 */
[----:B------:R-:W-:Y:S01]  /*13a0*/  IMAD.SHL.U32 R20, R20, 0x20, RZ ;  /* 0x0000002014147824 */ /* 0x000fe200078e00ff */
[C---:B------:R-:W-:Y:S01]  /*13b0*/  LOP3.LUT R21, R5.reuse, 0x20, RZ, 0x3c, !PT ;  /* 0x0000002005157812 */ /* 0x040fe200078e3cff */
[----:B------:R-:W-:Y:S01]  /*13c0*/  UMOV UR5, URZ ;  /* 0x0000003f00057c82 */ /* 0x000fe20008000000 */
[C---:B------:R-:W-:Y:S01]  /*13d0*/  LOP3.LUT R19, R5.reuse, 0x40, RZ, 0x3c, !PT ;  /* 0x0000004005137812 */ /* 0x040fe200078e3cff */
[----:B------:R-:W-:Y:S01]  /*13e0*/  UMOV UR7, URZ ;  /* 0x0000003f00077c82 */ /* 0x000fe20008000000 */
[----:B------:R-:W-:Y:S01]  /*13f0*/  LOP3.LUT R18, R5, 0x60, RZ, 0x3c, !PT ;  /* 0x0000006005127812 */ /* 0x000fe200078e3cff */
[----:B------:R-:W-:Y:S02]  /*1400*/  UIADD3.64 UR8, UR4, UR8, URZ ;  /* 0x0000000804087297 */ /* 0x000fe4000fffe03f */
[----:B------:R-:W-:-:S12]  /*1410*/  UIADD3.64 UR10, UR6, -UR10, URZ ;  /* 0x8000000a060a7297 */ /* 0x000fd8000fffe03f */
.L_x_1:
[----:B------:R-:W0:Y:S01]  /*1420*/  S2R R89, SR_TID.X ;  /* 0x0000000000597919 */ /* 0x000e220000002100 */
[----:B------:R-:W-:Y:S01]  /*1430*/  PRMT R66, RZ, 0x7610, R66 ;  /* 0x00007610ff427816 */ /* 0x000fe20000000042 */
[----:B------:R-:W-:Y:S01]  /*1440*/  IMAD.WIDE R48, R23, 0x2, R46 ;  /* 0x0000000217307825 */ /* 0x000fe200078e022e */
[----:B------:R-:W-:Y:S02]  /*1450*/  PRMT R86, RZ, 0x7610, R86 ;  /* 0x00007610ff567816 */ /* 0x000fe40000000056 */
[----:B------:R-:W-:Y:S01]  /*1460*/  PRMT R77, RZ, 0x7610, R77 ;  /* 0x00007610ff4d7816 */ /* 0x000fe2000000004d */
[----:B------:R-:W-:Y:S01]  /*1470*/  IMAD.WIDE R52, R22, 0x2, R46 ;  /* 0x0000000216347825 */ /* 0x000fe200078e022e */
[----:B0-----:R-:W-:-:S04]  /*1480*/  SHF.R.U32.HI R56, RZ, 0x6, R89 ;  /* 0x00000006ff387819 */ /* 0x001fc80000011659 */
[----:B------:R-:W-:-:S04]  /*1490*/  SGXT.U32 R56, R56, 0x1 ;  /* 0x000000013838781a */ /* 0x000fc80000000000 */
[C---:B------:R-:W-:Y:S02]  /*14a0*/  LOP3.LUT R8, R56.reuse, 0x2, RZ, 0xfc, !PT ;  /* 0x0000000238087812 */ /* 0x040fe400078efcff */
[----:B------:R-:W-:Y:S02]  /*14b0*/  ISETP.GE.AND P0, PT, R56, UR13, PT ;  /* 0x0000000d38007c0c */ /* 0x000fe4000bf06270 */
[----:B------:R-:W-:Y:S02]  /*14c0*/  ISETP.GE.AND P3, PT, R8, UR13, PT ;  /* 0x0000000d08007c0c */ /* 0x000fe4000bf66270 */
[C---:B------:R-:W-:Y:S02]  /*14d0*/  LOP3.LUT R8, R56.reuse, 0x6, RZ, 0xfc, !PT ;  /* 0x0000000638087812 */ /* 0x040fe400078efcff */
[----:B------:R-:W-:Y:S02]  /*14e0*/  LOP3.LUT R14, R56, 0x4, RZ, 0xfc, !PT ;  /* 0x00000004380e7812 */ /* 0x000fe400078efcff */
[----:B------:R-:W-:-:S02]  /*14f0*/  ISETP.GE.AND P1, PT, R8, UR13, PT ;  /* 0x0000000d08007c0c */ /* 0x000fc4000bf26270 */
[----:B------:R-:W-:Y:S02]  /*1500*/  ISETP.GE.AND P4, PT, R14, UR13, PT ;  /* 0x0000000d0e007c0c */ /* 0x000fe4000bf86270 */
[C---:B------:R-:W-:Y:S01]  /*1510*/  LOP3.LUT R50, R56.reuse, 0xa, RZ, 0xfc, !PT ;  /* 0x0000000a38327812 */ /* 0x040fe200078efcff */
[----:B------:R0:W2:Y:S01]  /*1520*/  @!P0 LDG.E.U16 R66, desc[UR14][R48.64] ;  /* 0x0000000e30428981 */ /* 0x0000a2000c1e1500 */
[C---:B------:R-:W-:Y:S02]  /*1530*/  LOP3.LUT R51, R56.reuse, 0xc, RZ, 0xfc, !PT ;  /* 0x0000000c38337812 */ /* 0x040fe400078efcff */
[C---:B------:R-:W-:Y:S01]  /*1540*/  LOP3.LUT R14, R56.reuse, 0x8, RZ, 0xfc, !PT ;  /* 0x00000008380e7812 */ /* 0x040fe200078efcff */
[----:B------:R1:W3:Y:S01]  /*1550*/  @!P3 LDG.E.U16 R86, desc[UR14][R52.64] ;  /* 0x0000000e3456b981 */ /* 0x0002e2000c1e1500 */
[----:B------:R-:W-:Y:S02]  /*1560*/  LOP3.LUT R8, R56, 0xe, RZ, 0xfc, !PT ;  /* 0x0000000e38087812 */ /* 0x000fe400078efcff */
[----:B------:R-:W-:-:S02]  /*1570*/  ISETP.GE.AND P0, PT, R50, UR13, PT ;  /* 0x0000000d32007c0c */ /* 0x000fc4000bf06270 */
[----:B------:R-:W-:Y:S01]  /*1580*/  ISETP.GE.AND P6, PT, R51, UR13, PT ;  /* 0x0000000d33007c0c */ /* 0x000fe2000bfc6270 */
[--C-:B------:R-:W-:Y:S01]  /*1590*/  IMAD.WIDE R50, R41, 0x2, R46.reuse ;  /* 0x0000000229327825 */ /* 0x100fe200078e022e */
[----:B------:R-:W-:Y:S02]  /*15a0*/  ISETP.GE.AND P2, PT, R14, UR13, PT ;  /* 0x0000000d0e007c0c */ /* 0x000fe4000bf46270 */
[----:B------:R-:W-:Y:S01]  /*15b0*/  ISETP.GE.AND P5, PT, R8, UR13, PT ;  /* 0x0000000d08007c0c */ /* 0x000fe2000bfa6270 */
[----:B0-----:R-:W-:Y:S01]  /*15c0*/  IMAD.WIDE R48, R40, 0x2, R46 ;  /* 0x0000000228307825 */ /* 0x001fe200078e022e */
[----:B------:R-:W-:Y:S01]  /*15d0*/  PRMT R78, RZ, 0x7610, R78 ;  /* 0x00007610ff4e7816 */ /* 0x000fe2000000004e */
[----:B------:R-:W4:Y:S01]  /*15e0*/  @!P1 LDG.E.U16 R77, desc[UR14][R50.64] ;  /* 0x0000000e324d9981 */ /* 0x000f22000c1e1500 */
[C---:B------:R-:W-:Y:S02]  /*15f0*/  LOP3.LUT R14, R56.reuse, 0x10, RZ, 0xfc, !PT ;  /* 0x00000010380e7812 */ /* 0x040fe400078efcff */
[----:B------:R-:W-:Y:S01]  /*1600*/  LOP3.LUT R8, R56, 0x12, RZ, 0xfc, !PT ;  /* 0x0000001238087812 */ /* 0x000fe200078efcff */
[----:B------:R-:W-:Y:S01]  /*1610*/  IMAD.WIDE R54, R43, 0x2, R46 ;  /* 0x000000022b367825 */ /* 0x000fe200078e022e */
[----:B------:R-:W-:Y:S01]  /*1620*/  ISETP.GE.AND P3, PT, R14, UR13, PT ;  /* 0x0000000d0e007c0c */ /* 0x000fe2000bf66270 */
[----:B------:R0:W5:Y:S01]  /*1630*/  @!P4 LDG.E.U16 R78, desc[UR14][R48.64] ;  /* 0x0000000e304ec981 */ /* 0x000162000c1e1500 */
[----:B------:R-:W-:-:S02]  /*1640*/  ISETP.GE.AND P1, PT, R8, UR13, PT ;  /* 0x0000000d08007c0c */ /* 0x000fc4000bf26270 */
[----:B------:R-:W-:Y:S01]  /*1650*/  PRMT R84, RZ, 0x7610, R84 ;  /* 0x00007610ff547816 */ /* 0x000fe20000000054 */
[----:B-1----:R-:W-:Y:S01]  /*1660*/  IMAD.WIDE R52, R42, 0x2, R46 ;  /* 0x000000022a347825 */ /* 0x002fe200078e022e */
[----:B------:R-:W-:Y:S02]  /*1670*/  PRMT R8, RZ, 0x7610, R8 ;  /* 0x00007610ff087816 */ /* 0x000fe40000000008 */
[C---:B------:R-:W-:Y:S02]  /*1680*/  LOP3.LUT R14, R56.reuse, 0x14, RZ, 0xfc, !PT ;  /* 0x00000014380e7812 */ /* 0x040fe400078efcff */
[C---:B------:R-:W-:Y:S01]  /*1690*/  LOP3.LUT R57, R56.reuse, 0x18, RZ, 0xfc, !PT ;  /* 0x0000001838397812 */ /* 0x040fe200078efcff */
[----:B------:R-:W4:Y:S01]  /*16a0*/  @!P0 LDG.E.U16 R84, desc[UR14][R54.64] ;  /* 0x0000000e36548981 */ /* 0x000f22000c1e1500 */
[----:B0-----:R-:W-:Y:S02]  /*16b0*/  LOP3.LUT R48, R56, 0x1a, RZ, 0xfc, !PT ;  /* 0x0000001a38307812 */ /* 0x001fe400078efcff */
[----:B------:R-:W-:Y:S01]  /*16c0*/  ISETP.GE.AND P4, PT, R14, UR13, PT ;  /* 0x0000000d0e007c0c */ /* 0x000fe2000bf86270 */
[----:B------:R0:W3:Y:S01]  /*16d0*/  @!P2 LDG.E.U16 R8, desc[UR14][R52.64] ;  /* 0x0000000e3408a981 */ /* 0x0000e2000c1e1500 */
[----:B------:R-:W-:Y:S01]  /*16e0*/  ISETP.GE.AND P0, PT, R48, UR13, PT ;  /* 0x0000000d30007c0c */ /* 0x000fe2000bf06270 */
[----:B------:R-:W-:Y:S01]  /*16f0*/  IMAD.WIDE R48, R44, 0x2, R46 ;  /* 0x000000022c307825 */ /* 0x000fe200078e022e */
[----:B------:R-:W-:-:S02]  /*1700*/  PRMT R76, RZ, 0x7610, R76 ;  /* 0x00007610ff4c7816 */ /* 0x000fc4000000004c */
[----:B------:R-:W-:Y:S01]  /*1710*/  PRMT R75, RZ, 0x7610, R75 ;  /* 0x00007610ff4b7816 */ /* 0x000fe2000000004b */
[----:B------:R-:W-:Y:S01]  /*1720*/  IMAD.WIDE R50, R45, 0x2, R46 ;  /* 0x000000022d327825 */ /* 0x000fe200078e022e */
[----:B------:R-:W-:Y:S02]  /*1730*/  PRMT R14, RZ, 0x7610, R14 ;  /* 0x00007610ff0e7816 */ /* 0x000fe4000000000e */
[----:B------:R-:W-:Y:S01]  /*1740*/  ISETP.GE.AND P2, PT, R57, UR13, PT ;  /* 0x0000000d39007c0c */ /* 0x000fe2000bf46270 */
[----:B0-----:R-:W-:Y:S01]  /*1750*/  IMAD.WIDE R52, R67, 0x2, R46 ;  /* 0x0000000243347825 */ /* 0x001fe200078e022e */
[C---:B------:R-:W-:Y:S01]  /*1760*/  LOP3.LUT R57, R56.reuse, 0x1c, RZ, 0xfc, !PT ;  /* 0x0000001c38397812 */ /* 0x040fe200078efcff */
[----:B------:R0:W5:Y:S01]  /*1770*/  @!P6 LDG.E.U16 R76, desc[UR14][R48.64] ;  /* 0x0000000e304ce981 */ /* 0x000162000c1e1500 */
[C---:B------:R-:W-:Y:S02]  /*1780*/  LOP3.LUT R62, R56.reuse, 0x16, RZ, 0xfc, !PT ;  /* 0x00000016383e7812 */ /* 0x040fe400078efcff */
[----:B------:R-:W-:Y:S01]  /*1790*/  LOP3.LUT R71, R56, 0x1e, RZ, 0xfc, !PT ;  /* 0x0000001e38477812 */ /* 0x000fe200078efcff */
[----:B------:R1:W5:Y:S01]  /*17a0*/  @!P5 LDG.E.U16 R75, desc[UR14][R50.64] ;  /* 0x0000000e324bd981 */ /* 0x000362000c1e1500 */
[----:B------:R-:W-:-:S02]  /*17b0*/  ISETP.GE.AND P6, PT, R57, UR13, PT ;  /* 0x0000000d39007c0c */ /* 0x000fc4000bfc6270 */
[----:B------:R-:W-:Y:S01]  /*17c0*/  ISETP.GE.AND P5, PT, R62, UR13, PT ;  /* 0x0000000d3e007c0c */ /* 0x000fe2000bfa6270 */
[----:B------:R1:W4:Y:S01]  /*17d0*/  @!P3 LDG.E.U16 R14, desc[UR14][R52.64] ;  /* 0x0000000e340eb981 */ /* 0x000322000c1e1500 */
[----:B------:R-:W-:Y:S01]  /*17e0*/  ISETP.GE.AND P3, PT, R71, UR13, PT ;  /* 0x0000000d47007c0c */ /* 0x000fe2000bf66270 */
[----:B------:R-:W-:Y:S01]  /*17f0*/  IMAD.WIDE R54, R7, 0x2, R46 ;  /* 0x0000000207367825 */ /* 0x000fe200078e022e */
[----:B------:R-:W-:Y:S02]  /*1800*/  PRMT R82, RZ, 0x7610, R82 ;  /* 0x00007610ff527816 */ /* 0x000fe40000000052 */
[----:B------:R-:W-:Y:S01]  /*1810*/  PRMT R74, RZ, 0x7610, R74 ;  /* 0x00007610ff4a7816 */ /* 0x000fe2000000004a */
[----:B------:R-:W-:Y:S01]  /*1820*/  IMAD.WIDE R56, R17, 0x2, R46 ;  /* 0x0000000211387825 */ /* 0x000fe200078e022e */
[----:B------:R-:W-:Y:S02]  /*1830*/  PRMT R73, RZ, 0x7610, R73 ;  /* 0x00007610ff497816 */ /* 0x000fe40000000049 */
[----:B------:R-:W-:Y:S01]  /*1840*/  PRMT R88, RZ, 0x7610, R88 ;  /* 0x00007610ff587816 */ /* 0x000fe20000000058 */
[----:B------:R-:W-:Y:S01]  /*1850*/  IMAD.WIDE R62, R9, 0x2, R46 ;  /* 0x00000002093e7825 */ /* 0x000fe200078e022e */
[----:B------:R-:W-:Y:S01]  /*1860*/  PRMT R80, RZ, 0x7610, R80 ;  /* 0x00007610ff507816 */ /* 0x000fe20000000050 */
[----:B------:R-:W5:Y:S01]  /*1870*/  @!P1 LDG.E.U16 R82, desc[UR14][R54.64] ;  /* 0x0000000e36529981 */ /* 0x000f62000c1e1500 */
[----:B------:R-:W-:Y:S01]  /*1880*/  PRMT R72, RZ, 0x7610, R72 ;  /* 0x00007610ff487816 */ /* 0x000fe20000000048 */
[----:B------:R-:W-:Y:S01]  /*1890*/  IMAD.WIDE R90, R10, 0x2, R46 ;  /* 0x000000020a5a7825 */ /* 0x000fe200078e022e */
[----:B------:R-:W-:Y:S01]  /*18a0*/  PRMT R71, RZ, 0x7610, R71 ;  /* 0x00007610ff477816 */ /* 0x000fe20000000047 */
[----:B------:R-:W5:Y:S02]  /*18b0*/  @!P4 LDG.E.U16 R74, desc[UR14][R56.64] ;  /* 0x0000000e384ac981 */ /* 0x000f64000c1e1500 */
[----:B0-----:R-:W-:-:S02]  /*18c0*/  IMAD.WIDE R48, R13, 0x2, R46 ;  /* 0x000000020d307825 */ /* 0x001fc400078e022e */
[----:B------:R-:W5:Y:S02]  /*18d0*/  @!P5 LDG.E.U16 R73, desc[UR14][R62.64] ;  /* 0x0000000e3e49d981 */ /* 0x000f64000c1e1500 */
[--C-:B-1----:R-:W-:Y:S02]  /*18e0*/  IMAD.WIDE R50, R11, 0x2, R46.reuse ;  /* 0x000000020b327825 */ /* 0x102fe400078e022e */
[----:B------:R-:W5:Y:S02]  /*18f0*/  @!P2 LDG.E.U16 R88, desc[UR14][R90.64] ;  /* 0x0000000e5a58a981 */ /* 0x000f64000c1e1500 */
[----:B------:R-:W-:Y:S02]  /*1900*/  IMAD.WIDE R52, R12, 0x2, R46 ;  /* 0x000000020c347825 */ /* 0x000fe400078e022e */
[----:B------:R-:W5:Y:S04]  /*1910*/  @!P0 LDG.E.U16 R80, desc[UR14][R48.64] ;  /* 0x0000000e30508981 */ /* 0x000f68000c1e1500 */
[----:B------:R-:W5:Y:S04]  /*1920*/  @!P6 LDG.E.U16 R72, desc[UR14][R50.64] ;  /* 0x0000000e3248e981 */ /* 0x000f68000c1e1500 */
[----:B------:R0:W5:Y:S01]  /*1930*/  @!P3 LDG.E.U16 R71, desc[UR14][R52.64] ;  /* 0x0000000e3447b981 */ /* 0x000162000c1e1500 */
[----:B------:R-:W-:Y:S01]  /*1940*/  BAR.SYNC.DEFER_BLOCKING 0x0 ;  /* 0x0000000000007b1d */ /* 0x000fe20000010000 */
[----:B------:R-:W-:-:S04]  /*1950*/  LOP3.LUT R89, R89, 0x1f, RZ, 0xc0, !PT ;  /* 0x0000001f59597812 */ /* 0x000fc800078ec0ff */
[----:B------:R-:W-:Y:S01]  /*1960*/  ISETP.GE.AND P1, PT, R89, UR13, PT ;  /* 0x0000000d59007c0c */ /* 0x000fe2000bf26270 */
[----:B0-----:R-:W-:Y:S02]  /*1970*/  IMAD.MOV.U32 R52, RZ, RZ, R0 ;  /* 0x000000ffff347224 */ /* 0x001fe400078e0000 */
[----:B------:R-:W-:Y:S02]  /*1980*/  IMAD.MOV.U32 R53, RZ, RZ, R83 ;  /* 0x000000ffff357224 */ /* 0x000fe400078e0053 */
[--C-:B------:R-:W-:Y:S01]  /*1990*/  IMAD.MOV.U32 R50, RZ, RZ, R2.reuse ;  /* 0x000000ffff327224 */ /* 0x100fe200078e0002 */
[----:B------:R-:W-:Y:S01]  /*19a0*/  PRMT R2, RZ, 0x7610, R2 ;  /* 0x00007610ff027816 */ /* 0x000fe20000000002 */
[----:B------:R-:W-:Y:S01]  /*19b0*/  IMAD.WIDE R54, R16, 0x2, R52 ;  /* 0x0000000210367825 */ /* 0x000fe200078e0234 */
[----:B------:R-:W-:-:S03]  /*19c0*/  PRMT R0, RZ, 0x7610, R0 ;  /* 0x00007610ff007816 */ /* 0x000fc60000000000 */
[----:B------:R-:W-:Y:S01]  /*19d0*/  IMAD.MOV.U32 R51, RZ, RZ, R85 ;  /* 0x000000ffff337224 */ /* 0x000fe200078e0055 */
[----:B------:R-:W-:Y:S01]  /*19e0*/  PRMT R92, RZ, 0x7610, R92 ;  /* 0x00007610ff5c7816 */ /* 0x000fe2000000005c */
[----:B------:R-:W-:Y:S01]  /*19f0*/  IMAD.MOV.U32 R48, RZ, RZ, R70 ;  /* 0x000000ffff307224 */ /* 0x000fe200078e0046 */
[----:B------:R0:W5:Y:S01]  /*1a00*/  @!P1 LDG.E.U16 R2, desc[UR14][R54.64] ;  /* 0x0000000e36029981 */ /* 0x000162000c1e1500 */
[----:B------:R-:W-:Y:S02]  /*1a10*/  IMAD.MOV.U32 R49, RZ, RZ, R87 ;  /* 0x000000ffff317224 */ /* 0x000fe400078e0057 */
[----:B------:R-:W-:-:S04]  /*1a20*/  IMAD.WIDE R56, R16, 0x2, R50 ;  /* 0x0000000210387825 */ /* 0x000fc800078e0232 */
[----:B0-----:R-:W-:Y:S01]  /*1a30*/  IMAD.MOV.U32 R54, RZ, RZ, R60 ;  /* 0x000000ffff367224 */ /* 0x001fe200078e003c */
[----:B------:R-:W-:Y:S01]  /*1a40*/  PRMT R70, RZ, 0x7610, R70 ;  /* 0x00007610ff467816 */ /* 0x000fe20000000046 */
[----:B------:R-:W-:Y:S01]  /*1a50*/  IMAD.MOV.U32 R55, RZ, RZ, R61 ;  /* 0x000000ffff377224 */ /* 0x000fe200078e003d */
[----:B------:R0:W5:Y:S01]  /*1a60*/  @!P1 LDG.E.U16 R0, desc[UR14][R56.64] ;  /* 0x0000000e38009981 */ /* 0x000162000c1e1500 */
[----:B------:R-:W-:-:S04]  /*1a70*/  IMAD.WIDE R60, R16, 0x2, R54 ;  /* 0x00000002103c7825 */ /* 0x000fc800078e0236 */
[C---:B------:R-:W-:Y:S01]  /*1a80*/  IMAD.WIDE R62, R16.reuse, 0x2, R48 ;  /* 0x00000002103e7825 */ /* 0x040fe200078e0230 */
[----:B------:R1:W5:Y:S03]  /*1a90*/  @!P1 LDG.E.U16 R92, desc[UR14][R60.64] ;  /* 0x0000000e3c5c9981 */ /* 0x000366000c1e1500 */
[----:B0-----:R-:W-:Y:S01]  /*1aa0*/  IMAD.MOV.U32 R56, RZ, RZ, R58 ;  /* 0x000000ffff387224 */ /* 0x001fe200078e003a */
[----:B------:R0:W5:Y:S01]  /*1ab0*/  @!P1 LDG.E.U16 R70, desc[UR14][R62.64] ;  /* 0x0000000e3e469981 */ /* 0x000162000c1e1500 */
[----:B------:R-:W-:Y:S01]  /*1ac0*/  IMAD.MOV.U32 R57, RZ, RZ, R59 ;  /* 0x000000ffff397224 */ /* 0x000fe200078e003b */
[----:B------:R-:W-:Y:S01]  /*1ad0*/  PRMT R90, RZ, 0x7610, R90 ;  /* 0x00007610ff5a7816 */ /* 0x000fe2000000005a */
[----:B-1----:R-:W-:Y:S02]  /*1ae0*/  IMAD.MOV.U32 R60, RZ, RZ, R79 ;  /* 0x000000ffff3c7224 */ /* 0x002fe400078e004f */
[----:B------:R-:W-:Y:S01]  /*1af0*/  IMAD.MOV.U32 R61, RZ, RZ, R81 ;  /* 0x000000ffff3d7224 */ /* 0x000fe200078e0051 */
[----:B------:R-:W-:Y:S01]  /*1b00*/  PRMT R79, RZ, 0x7610, R79 ;  /* 0x00007610ff4f7816 */ /* 0x000fe2000000004f */
[----:B------:R-:W-:-:S04]  /*1b10*/  IMAD.WIDE R58, R16, 0x2, R56 ;  /* 0x00000002103a7825 */ /* 0x000fc800078e0238 */
[----:B0-----:R-:W-:Y:S01]  /*1b20*/  IMAD.WIDE R62, R16, 0x2, R60 ;  /* 0x00000002103e7825 */ /* 0x001fe200078e023c */
[----:B------:R0:W5:Y:S04]  /*1b30*/  @!P1 LDG.E.U16 R90, desc[UR14][R58.64] ;  /* 0x0000000e3a5a9981 */ /* 0x000168000c1e1500 */
[----:B------:R1:W5:Y:S01]  /*1b40*/  @!P1 LDG.E.U16 R79, desc[UR14][R62.64] ;  /* 0x0000000e3e4f9981 */ /* 0x000362000c1e1500 */
[----:B------:R-:W-:Y:S02]  /*1b50*/  PRMT R83, RZ, 0x7610, R83 ;  /* 0x00007610ff537816 */ /* 0x000fe40000000053 */
[----:B------:R-:W-:Y:S01]  /*1b60*/  PRMT R85, RZ, 0x7610, R85 ;  /* 0x00007610ff557816 */ /* 0x000fe20000000055 */
[----:B0-----:R-:W-:Y:S02]  /*1b70*/  IMAD.MOV.U32 R58, RZ, RZ, R68 ;  /* 0x000000ffff3a7224 */ /* 0x001fe400078e0044 */
[----:B------:R-:W-:-:S02]  /*1b80*/  IMAD.MOV.U32 R59, RZ, RZ, R69 ;  /* 0x000000ffff3b7224 */ /* 0x000fc400078e0045 */
[----:B-1----:R-:W-:Y:S02]  /*1b90*/  IMAD.MOV.U32 R62, RZ, RZ, R64 ;  /* 0x000000ffff3e7224 */ /* 0x002fe400078e0040 */
[----:B------:R-:W-:Y:S02]  /*1ba0*/  IMAD.MOV.U32 R63, RZ, RZ, R65 ;  /* 0x000000ffff3f7224 */ /* 0x000fe400078e0041 */
[----:B------:R-:W-:-:S04]  /*1bb0*/  IMAD.WIDE R68, R16, 0x2, R58 ;  /* 0x0000000210447825 */ /* 0x000fc800078e023a */
[----:B------:R-:W-:Y:S01]  /*1bc0*/  IMAD.WIDE R64, R16, 0x2, R62 ;  /* 0x0000000210407825 */ /* 0x000fe200078e023e */
[----:B------:R-:W5:Y:S04]  /*1bd0*/  @!P1 LDG.E.U16 R83, desc[UR14][R68.64] ;  /* 0x0000000e44539981 */ /* 0x000f68000c1e1500 */
[----:B------:R-:W5:Y:S01]  /*1be0*/  @!P1 LDG.E.U16 R85, desc[UR14][R64.64] ;  /* 0x0000000e40559981 */ /* 0x000f62000c1e1500 */
[----:B------:R-:W-:Y:S01]  /*1bf0*/  UMOV UR16, UR4 ;  /* 0x0000000400107c82 */ /* 0x000fe20008000000 */
[----:B------:R-:W-:Y:S01]  /*1c00*/  UMOV UR17, 0x40000040 ;  /* 0x4000004000117882 */ /* 0x000fe20000000000 */
[----:B------:R-:W-:Y:S01]  /*1c10*/  UMOV UR18, UR6 ;  /* 0x0000000600127c82 */ /* 0x000fe20008000000 */
[----:B------:R-:W-:Y:S01]  /*1c20*/  UMOV UR19, 0x80000020 ;  /* 0x8000002000137882 */ /* 0x000fe20000000000 */
[----:B--2---:R-:W-:Y:S04]  /*1c30*/  STS.U16 [R5+UR12], R66 ;  /* 0x0000004205007988 */ /* 0x004fe8000800040c */
[----:B---3--:R-:W-:Y:S04]  /*1c40*/  STS.U16 [R5+UR12+0x400], R8 ;  /* 0x0004000805007988 */ /* 0x008fe8000800040c */
[----:B----4-:R-:W-:Y:S04]  /*1c50*/  STS.U16 [R5+UR12+0x800], R14 ;  /* 0x0008000e05007988 */ /* 0x010fe8000800040c */
[----:B-----5:R-:W-:Y:S04]  /*1c60*/  STS.U16 [R5+UR12+0xc00], R88 ;  /* 0x000c005805007988 */ /* 0x020fe8000800040c */
[----:B------:R-:W-:Y:S04]  /*1c70*/  STS.U16 [R21+UR12+0x100], R86 ;  /* 0x0001005615007988 */ /* 0x000fe8000800040c */
[----:B------:R-:W-:Y:S04]  /*1c80*/  STS.U16 [R21+UR12+0x500], R84 ;  /* 0x0005005415007988 */ /* 0x000fe8000800040c */
[----:B------:R-:W-:Y:S04]  /*1c90*/  STS.U16 [R21+UR12+0x900], R82 ;  /* 0x0009005215007988 */ /* 0x000fe8000800040c */
[----:B------:R0:W-:Y:S04]  /*1ca0*/  STS.U16 [R21+UR12+0xd00], R80 ;  /* 0x000d005015007988 */ /* 0x0001e8000800040c */
[----:B------:R-:W-:Y:S04]  /*1cb0*/  STS.U16 [R19+UR12+0x200], R78 ;  /* 0x0002004e13007988 */ /* 0x000fe8000800040c */
        /* <DEDUP_REMOVED lines=14> */
[----:B------:R2:W-:Y:S01]  /*1da0*/  STS.U16 [R21+UR12+0x1700], R85 ;  /* 0x0017005515007988 */ /* 0x0005e2000800040c */
[----:B------:R3:W-:Y:S06]  /*1db0*/  MEMBAR.ALL.CTA ;  /* 0x0000000000007992 */ /* 0x0007ec0000008000 */
[----:B---3--:R-:W3:Y:S02]  /*1dc0*/  FENCE.VIEW.ASYNC.S ;  /* 0x00000000000073c6 */ /* 0x008ee40000000000 */
[----:B---3--:R-:W-:Y:S06]  /*1dd0*/  BAR.SYNC.DEFER_BLOCKING 0x0 ;  /* 0x0000000000007b1d */ /* 0x008fec0000010000 */
[----:B------:R-:W-:-:S06]  /*1de0*/  WARPGROUP.ARRIVE ;  /* 0x00000000000079c5 */ /* 0x000fcc0000000000 */
[----:B------:R-:W-:Y:S01]  /*1df0*/  HGMMA.64x32x16.F32.BF16 R24, gdesc[UR16].tnspA, R24 ;  /* 0x20600000101879f0 */ /* 0x000fe20008701818 */
[----:B------:R-:W-:-:S05]  /*1e00*/  VIADD R15, R15, 0xffffffff ;  /* 0xffffffff0f0f7836 */ /* 0x000fca0000000000 */
[----:B------:R-:W-:Y:S01]  /*1e10*/  ISETP.NE.U32.AND P0, PT, R15, RZ, PT ;  /* 0x000000ff0f00720c */ /* 0x000fe20003f05070 */
[----:B------:R-:W-:Y:S01]  /*1e20*/  HGMMA.64x32x16.F32.BF16 R24, gdesc[UR8].tnspA, R24, gsb0 ;  /* 0x20600000081879f0 */ /* 0x000fe20008001818 */
[----:B0-----:R-:W-:Y:S01]  /*1e30*/  IMAD.WIDE R80, R6, 0x2, R60 ;  /* 0x0000000206507825 */ /* 0x001fe200078e023c */
[----:B------:R-:W-:-:S03]  /*1e40*/  UIADD3 UR13, UR13, -0x20, URZ ;  /* 0xffffffe00d0d7890 */ /* 0x000fc6000fffe03f */
[----:B-1----:R-:W-:-:S04]  /*1e50*/  IMAD.WIDE R70, R6, 0x2, R48 ;  /* 0x0000000206467825 */ /* 0x002fc800078e0230 */
[----:B--2---:R-:W-:-:S04]  /*1e60*/  IMAD.WIDE R84, R6, 0x2, R50 ;  /* 0x0000000206547825 */ /* 0x004fc800078e0232 */
[----:B------:R-:W-:-:S04]  /*1e70*/  IMAD.WIDE R82, R6, 0x2, R52 ;  /* 0x0000000206527825 */ /* 0x000fc800078e0234 */
[----:B------:R-:W-:-:S04]  /*1e80*/  IMAD.WIDE R68, R6, 0x2, R58 ;  /* 0x0000000206447825 */ /* 0x000fc800078e023a */
[----:B------:R-:W-:-:S04]  /*1e90*/  IMAD.WIDE R64, R6, 0x2, R62 ;  /* 0x0000000206407825 */ /* 0x000fc800078e023e */
[----:B------:R-:W-:-:S04]  /*1ea0*/  IMAD.WIDE R60, R6, 0x2, R54 ;  /* 0x00000002063c7825 */ /* 0x000fc800078e0236 */
[----:B------:R-:W-:Y:S02]  /*1eb0*/  IMAD.MOV.U32 R79, RZ, RZ, R80 ;  /* 0x000000ffff4f7224 */ /* 0x000fe400078e0050 */
[----:B------:R-:W-:-:S04]  /*1ec0*/  IMAD.WIDE R58, R6, 0x2, R56 ;  /* 0x00000002063a7825 */ /* 0x000fc800078e0238 */
[----:B------:R-:W-:Y:S02]  /*1ed0*/  IMAD.MOV.U32 R87, RZ, RZ, R71 ;  /* 0x000000ffff577224 */ /* 0x000fe400078e0047 */
[----:B------:R-:W-:-:S04]  /*1ee0*/  IMAD.WIDE R46, R20, 0x2, R46 ;  /* 0x00000002142e7825 */ /* 0x000fc800078e022e */
[----:B------:R-:W-:Y:S02]  /*1ef0*/  IMAD.MOV.U32 R2, RZ, RZ, R84 ;  /* 0x000000ffff027224 */ /* 0x000fe400078e0054 */
[----:B------:R-:W-:Y:S01]  /*1f00*/  IMAD.MOV.U32 R0, RZ, RZ, R82 ;  /* 0x000000ffff007224 */ /* 0x000fe200078e0052 */
[----:B------:R-:W-:Y:S02]  /*1f10*/  WARPGROUP.DEPBAR.LE gsb0, 0x0 ;  /* 0x00008000000079c5 */ /* 0x000fe40000010000 */
[----:B------:R-:W-:Y:S05]  /*1f20*/  @P0 BRA `(.L_x_1) ;  /* 0xfffffff4003c0947 */ /* 0x000fea000383ffff */
[----:B------:R-:W-:Y:S02]  /*1f30*/  F2FP.BF16.F32.PACK_AB R35, R39, R35 ;  /* 0x000000232723723e */ /* 0x000fe400000010ff */
[----:B------:R-:W-:Y:S02]  /*1f40*/  F2FP.BF16.F32.PACK_AB R34, R38, R34 ;  /* 0x000000222622723e */ /* 0x000fe400000010ff */
[----:B------:R-:W-:Y:S02]  /*1f50*/  F2FP.BF16.F32.PACK_AB R33, R37, R33 ;  /* 0x000000212521723e */ /* 0x000fe400000010ff */
[----:B------:R-:W-:Y:S02]  /*1f60*/  F2FP.BF16.F32.PACK_AB R32, R36, R32 ;  /* 0x000000202420723e */ /* 0x000fe400000010ff */
[----:B------:R-:W-:Y:S02]  /*1f70*/  F2FP.BF16.F32.PACK_AB R27, R31, R27 ;  /* 0x0000001b1f1b723e */ /* 0x000fe400000010ff */
[----:B------:R-:W-:-:S02]  /*1f80*/  F2FP.BF16.F32.PACK_AB R26, R30, R26 ;  /* 0x0000001a1e1a723e */ /* 0x000fc400000010ff */
[----:B------:R-:W-:Y:S02]  /*1f90*/  F2FP.BF16.F32.PACK_AB R25, R29, R25 ;  /* 0x000000191d19723e */ /* 0x000fe400000010ff */
[----:B------:R-:W-:-:S07]  /*1fa0*/  F2FP.BF16.F32.PACK_AB R24, R28, R24 ;  /* 0x000000181c18723e */ /* 0x000fce00000010ff */
.L_x_0:
[----:B------:R-:W0:Y:S01]  /*1fb0*/  S2R R6, SR_TID.X ;  /* 0x0000000000067919 */ /* 0x000e220000002100 */
[----:B------:R-:W-:Y:S01]  /*1fc0*/  ULDC UR4, c[0x0][0x244] ;  /* 0x0000910000047ab9 */ /* 0x000fe20000000800 */
[----:B------:R-:W-:Y:S01]  /*1fd0*/  ULDC.64 UR6, c[0x0][0x228] ;  /* 0x00008a0000067ab9 */ /* 0x000fe20000000a00 */
[----:B------:R-:W-:Y:S01]  /*1fe0*/  BAR.SYNC.DEFER_BLOCKING 0x0 ;  /* 0x0000000000007b1d */ /* 0x000fe20000010000 */
[----:B------:R-:W-:Y:S01]  /*1ff0*/  ISETP.GE.AND P0, PT, R4, UR6, PT ;  /* 0x0000000604007c0c */ /* 0x000fe2000bf06270 */
[C---:B0-----:R-:W-:Y:S01]  /*2000*/  IMAD.SHL.U32 R2, R6.reuse, 0x80, RZ ;  /* 0x0000008006027824 */ /* 0x041fe200078e00ff */
[----:B------:R-:W-:Y:S01]  /*2010*/  SHF.R.U32.HI R12, RZ, 0x6, R6 ;  /* 0x00000006ff0c7819 */ /* 0x000fe20000011606 */
[C---:B------:R-:W-:Y:S02]  /*2020*/  IMAD.SHL.U32 R0, R6.reuse, 0x10, RZ ;  /* 0x0000001006007824 */ /* 0x040fe400078e00ff */
[----:B------:R-:W-:Y:S01]  /*2030*/  IMAD.SHL.U32 R5, R6, 0x8, RZ ;  /* 0x0000000806057824 */ /* 0x000fe200078e00ff */
[----:B------:R-:W-:-:S02]  /*2040*/  LOP3.LUT R7, R2, 0x400, RZ, 0xc0, !PT ;  /* 0x0000040002077812 */ /* 0x000fc400078ec0ff */
[C---:B------:R-:W-:Y:S02]  /*2050*/  LOP3.LUT R2, R0.reuse, 0x70, RZ, 0xc0, !PT ;  /* 0x0000007000027812 */ /* 0x040fe400078ec0ff */
[----:B------:R-:W-:Y:S02]  /*2060*/  LOP3.LUT R5, R5, 0x380, RZ, 0xc0, !PT ;  /* 0x0000038005057812 */ /* 0x000fe400078ec0ff */
[----:B------:R-:W-:Y:S02]  /*2070*/  IADD3 R2, R7, UR12, R2 ;  /* 0x0000000c07027c10 */ /* 0x000fe4000fffe002 */
[----:B------:R-:W-:Y:S01]  /*2080*/  LOP3.LUT R28, R0, 0x7f0, RZ, 0xc0, !PT ;  /* 0x000007f0001c7812 */ /* 0x000fe200078ec0ff */
[----:B------:R-:W-:Y:S01]  /*2090*/  IMAD R0, R4, UR4, RZ ;  /* 0x0000000404007c24 */ /* 0x000fe2000f8e02ff */
[----:B------:R-:W-:Y:S01]  /*20a0*/  SGXT.U32 R12, R12, 0x1 ;  /* 0x000000010c0c781a */ /* 0x000fe20000000000 */
[----:B------:R-:W-:Y:S01]  /*20b0*/  IMAD.IADD R16, R5, 0x1, R2 ;  /* 0x0000000105107824 */ /* 0x000fe200078e0202 */
[----:B------:R-:W-:-:S02]  /*20c0*/  ULDC.64 UR4, c[0x0][0x220] ;  /* 0x0000880000047ab9 */ /* 0x000fc40000000a00 */
[C---:B------:R-:W-:Y:S02]  /*20d0*/  LOP3.LUT R4, R3.reuse, R12, RZ, 0xfc, !PT ;  /* 0x0000000c03047212 */ /* 0x040fe400078efcff */
[----:B------:R0:W-:Y:S01]  /*20e0*/  STSM.16.M88.4 [R16], R24 ;  /* 0x0000001810007844 */ /* 0x0001e20000000200 */
[C-C-:B------:R-:W-:Y:S02]  /*20f0*/  LOP3.LUT R2, R3.reuse, 0x2, R12.reuse, 0xfe, !PT ;  /* 0x0000000203027812 */ /* 0x140fe400078efe0c */
[----:B------:R-:W-:Y:S01]  /*2100*/  LEA R30, P1, R0, UR4, 0x1 ;  /* 0x00000004001e7c11 */ /* 0x000fe2000f8208ff */
[----:B------:R-:W-:Y:S01]  /*2110*/  BAR.SYNC.DEFER_BLOCKING 0x0 ;  /* 0x0000000000007b1d */ /* 0x000fe20000010000 */
[----:B------:R-:W-:Y:S02]  /*2120*/  ISETP.LT.AND P2, PT, R4, UR7, !P0 ;  /* 0x0000000704007c0c */ /* 0x000fe4000c741270 */
[----:B------:R-:W-:Y:S02]  /*2130*/  ISETP.LT.AND P4, PT, R2, UR7, !P0 ;  /* 0x0000000702007c0c */ /* 0x000fe4000c781270 */
[----:B------:R-:W-:Y:S01]  /*2140*/  LEA.HI.X.SX32 R36, R0, UR5, 0x1, P1 ;  /* 0x0000000500247c11 */ /* 0x000fe200088f0eff */
[----:B------:R-:W-:Y:S01]  /*2150*/  ULDC UR4, c[0x0][0x248] ;  /* 0x0000920000047ab9 */ /* 0x000fe20000000800 */
[C-C-:B------:R-:W-:Y:S01]  /*2160*/  LOP3.LUT R0, R3.reuse, 0x1e, R12.reuse, 0xfe, !PT ;  /* 0x0000001e03007812 */ /* 0x140fe200078efe0c */
[----:B------:R-:W-:Y:S01]  /*2170*/  IMAD R13, R4, UR4, RZ ;  /* 0x00000004040d7c24 */ /* 0x000fe2000f8e02ff */
[C-C-:B------:R-:W-:Y:S01]  /*2180*/  LOP3.LUT R18, R3.reuse, 0x1c, R12.reuse, 0xfe, !PT ;  /* 0x0000001c03127812 */ /* 0x140fe200078efe0c */
[----:B------:R-:W-:Y:S01]  /*2190*/  IMAD R14, R2, UR4, RZ ;  /* 0x00000004020e7c24 */ /* 0x000fe2000f8e02ff */
[----:B------:R-:W-:-:S02]  /*21a0*/  LOP3.LUT R29, R3, 0x1a, R12, 0xfe, !PT ;  /* 0x0000001a031d7812 */ /* 0x000fc400078efe0c */
[C-C-:B------:R-:W-:Y:S02]  /*21b0*/  LOP3.LUT R19, R3.reuse, 0x18, R12.reuse, 0xfe, !PT ;  /* 0x0000001803137812 */ /* 0x140fe400078efe0c */
[C-C-:B------:R-:W-:Y:S02]  /*21c0*/  LOP3.LUT R20, R3.reuse, 0x16, R12.reuse, 0xfe, !PT ;  /* 0x0000001603147812 */ /* 0x140fe400078efe0c */
[C-C-:B------:R-:W-:Y:S02]  /*21d0*/  LOP3.LUT R21, R3.reuse, 0x14, R12.reuse, 0xfe, !PT ;  /* 0x0000001403157812 */ /* 0x140fe400078efe0c */
[C-C-:B------:R-:W-:Y:S02]  /*21e0*/  LOP3.LUT R22, R3.reuse, 0x12, R12.reuse, 0xfe, !PT ;  /* 0x0000001203167812 */ /* 0x140fe400078efe0c */
[C-C-:B------:R-:W-:Y:S02]  /*21f0*/  LOP3.LUT R23, R3.reuse, 0x10, R12.reuse, 0xfe, !PT ;  /* 0x0000001003177812 */ /* 0x140fe400078efe0c */
[C-C-:B0-----:R-:W-:Y:S01]  /*2200*/  LOP3.LUT R24, R3.reuse, 0xe, R12.reuse, 0xfe, !PT ;  /* 0x0000000e03187812 */ /* 0x141fe200078efe0c */
[----:B------:R-:W0:Y:S01]  /*2210*/  LDS.128 R8, [R28+UR12] ;  /* 0x0000000c1c087984 */ /* 0x000e220008000c00 */
[----:B------:R-:W-:-:S02]  /*2220*/  LOP3.LUT R25, R3, 0xc, R12, 0xfe, !PT ;  /* 0x0000000c03197812 */ /* 0x000fc400078efe0c */
[C-C-:B------:R-:W-:Y:S01]  /*2230*/  LOP3.LUT R4, R3.reuse, 0xa, R12.reuse, 0xfe, !PT ;  /* 0x0000000a03047812 */ /* 0x140fe200078efe0c */
[----:B------:R-:W-:Y:S01]  /*2240*/  BAR.SYNC.DEFER_BLOCKING 0x0 ;  /* 0x0000000000007b1d */ /* 0x000fe20000010000 */
[--C-:B------:R-:W-:Y:S02]  /*2250*/  LOP3.LUT R5, R3, 0x8, R12.reuse, 0xfe, !PT ;  /* 0x0000000803057812 */ /* 0x100fe400078efe0c */
[-C--:B------:R-:W-:Y:S01]  /*2260*/  LEA R2, P1, R13, R30.reuse, 0x1 ;  /* 0x0000001e0d027211 */ /* 0x080fe200078208ff */
[----:B------:R-:W-:Y:S01]  /*2270*/  IMAD R27, R4, UR4, RZ ;  /* 0x00000004041b7c24 */ /* 0x000fe2000f8e02ff */
[--C-:B------:R-:W-:Y:S01]  /*2280*/  LOP3.LUT R6, R3, 0x6, R12.reuse, 0xfe, !PT ;  /* 0x0000000603067812 */ /* 0x100fe200078efe0c */
[----:B------:R-:W-:Y:S01]  /*2290*/  IMAD R26, R5, UR4, RZ ;  /* 0x00000004051a7c24 */ /* 0x000fe2000f8e02ff */
[----:B------:R-:W-:Y:S02]  /*22a0*/  LOP3.LUT R7, R3, 0x4, R12, 0xfe, !PT ;  /* 0x0000000403077812 */ /* 0x000fe400078efe0c */
[----:B------:R-:W-:Y:S01]  /*22b0*/  LEA R12, P3, R14, R30, 0x1 ;  /* 0x0000001e0e0c7211 */ /* 0x000fe200078608ff */
[----:B------:R-:W-:Y:S01]  /*22c0*/  IMAD R17, R6, UR4, RZ ;  /* 0x0000000406117c24 */ /* 0x000fe2000f8e02ff */
[----:B------:R-:W-:-:S02]  /*22d0*/  LEA.HI.X.SX32 R3, R13, R36, 0x1, P1 ;  /* 0x000000240d037211 */ /* 0x000fc400008f0eff */
[C---:B------:R-:W-:Y:S01]  /*22e0*/  ISETP.LT.AND P1, PT, R7.reuse, UR7, !P0 ;  /* 0x0000000707007c0c */ /* 0x040fe2000c721270 */
[----:B------:R-:W-:Y:S01]  /*22f0*/  IMAD R7, R7, UR4, RZ ;  /* 0x0000000407077c24 */ /* 0x000fe2000f8e02ff */
[----:B------:R-:W-:Y:S02]  /*2300*/  LEA.HI.X.SX32 R13, R14, R36, 0x1, P3 ;  /* 0x000000240e0d7211 */ /* 0x000fe400018f0eff */
[----:B------:R-:W-:Y:S01]  /*2310*/  ISETP.LT.AND P3, PT, R6, UR7, !P0 ;  /* 0x0000000706007c0c */ /* 0x000fe2000c761270 */
[----:B------:R1:W-:Y:S01]  /*2320*/  STSM.16.M88.4 [R16], R32 ;  /* 0x0000002010007844 */ /* 0x0003e20000000200 */
[----:B------:R-:W-:Y:S01]  /*2330*/  BAR.SYNC.DEFER_BLOCKING 0x0 ;  /* 0x0000000000007b1d */ /* 0x000fe20000010000 */
[----:B-1----:R-:W-:-:S05]  /*2340*/  LEA R16, P6, R27, R30, 0x1 ;  /* 0x0000001e1b107211 */ /* 0x002fca00078c08ff */
[----:B0-----:R0:W-:Y:S01]  /*2350*/  @P2 STG.E.U16 desc[UR14][R2.64], R8 ;  /* 0x0000000802002986 */ /* 0x0011e2000c10150e */
[----:B------:R-:W-:-:S03]  /*2360*/  ISETP.LT.AND P2, PT, R5, UR7, !P0 ;  /* 0x0000000705007c0c */ /* 0x000fc6000c741270 */
[----:B------:R1:W-:Y:S01]  /*2370*/  @P4 STG.E.U16 desc[UR14][R12.64], R9 ;  /* 0x000000090c004986 */ /* 0x0003e2000c10150e */
[----:B------:R-:W-:-:S04]  /*2380*/  LEA R14, P4, R7, R30, 0x1 ;  /* 0x0000001e070e7211 */ /* 0x000fc800078808ff */
[----:B------:R-:W-:Y:S02]  /*2390*/  LEA.HI.X.SX32 R15, R7, R36, 0x1, P4 ;  /* 0x00000024070f7211 */ /* 0x000fe400020f0eff */
[----:B------:R-:W-:Y:S02]  /*23a0*/  ISETP.LT.AND P4, PT, R4, UR7, !P0 ;  /* 0x0000000704007c0c */ /* 0x000fe4000c781270 */
[----:B------:R-:W2:Y:S01]  /*23b0*/  LDS.128 R4, [R28+UR12] ;  /* 0x0000000c1c047984 */ /* 0x000ea20008000c00 */
[CC--:B0-----:R-:W-:Y:S02]  /*23c0*/  LEA R2, P5, R17.reuse, R30.reuse, 0x1 ;  /* 0x0000001e11027211 */ /* 0x0c1fe400078a08ff */
[----:B-1----:R-:W-:Y:S01]  /*23d0*/  PRMT R9, R8, 0x7632, R9 ;  /* 0x0000763208097816 */ /* 0x002fe20000000009 */
[----:B------:R0:W-:Y:S01]  /*23e0*/  @P1 STG.E.U16 desc[UR14][R14.64], R10 ;  /* 0x0000000a0e001986 */ /* 0x0001e2000c10150e */
[----:B------:R-:W-:Y:S02]  /*23f0*/  LEA R12, P1, R26, R30, 0x1 ;  /* 0x0000001e1a0c7211 */ /* 0x000fe400078208ff */
[----:B------:R-:W-:-:S02]  /*2400*/  LEA.HI.X.SX32 R3, R17, R36, 0x1, P5 ;  /* 0x0000002411037211 */ /* 0x000fc400028f0eff */
[-C--:B------:R-:W-:Y:S02]  /*2410*/  LEA.HI.X.SX32 R13, R26, R36.reuse, 0x1, P1 ;  /* 0x000000241a0d7211 */ /* 0x080fe400008f0eff */
[----:B------:R-:W-:Y:S01]  /*2420*/  LEA.HI.X.SX32 R17, R27, R36, 0x1, P6 ;  /* 0x000000241b117211 */ /* 0x000fe200030f0eff */
[----:B------:R1:W-:Y:S01]  /*2430*/  @P3 STG.E.U16 desc[UR14][R2.64], R11 ;  /* 0x0000000b02003986 */ /* 0x0003e2000c10150e */
[C---:B------:R-:W-:Y:S01]  /*2440*/  ISETP.LT.AND P1, PT, R25.reuse, UR7, !P0 ;  /* 0x0000000719007c0c */ /* 0x040fe2000c721270 */
[----:B------:R-:W-:Y:S01]  /*2450*/  IMAD R25, R25, UR4, RZ ;  /* 0x0000000419197c24 */ /* 0x000fe2000f8e02ff */
[C---:B------:R-:W-:Y:S01]  /*2460*/  ISETP.LT.AND P3, PT, R24.reuse, UR7, !P0 ;  /* 0x0000000718007c0c */ /* 0x040fe2000c761270 */
[----:B------:R-:W-:Y:S01]  /*2470*/  IMAD R24, R24, UR4, RZ ;  /* 0x0000000418187c24 */ /* 0x000fe2000f8e02ff */
[----:B0-----:R-:W-:Y:S01]  /*2480*/  PRMT R15, R9, 0x7632, R15 ;  /* 0x00007632090f7816 */ /* 0x001fe2000000000f */
[----:B------:R0:W-:Y:S01]  /*2490*/  @P2 STG.E.U16 desc[UR14][R12.64], R9 ;  /* 0x000000090c002986 */ /* 0x0001e2000c10150e */
[C---:B------:R-:W-:Y:S01]  /*24a0*/  ISETP.LT.AND P2, PT, R23.reuse, UR7, !P0 ;  /* 0x0000000717007c0c */ /* 0x040fe2000c741270 */
[----:B------:R-:W-:Y:S01]  /*24b0*/  IMAD R23, R23, UR4, RZ ;  /* 0x0000000417177c24 */ /* 0x000fe2000f8e02ff */
[-C--:B------:R-:W-:Y:S01]  /*24c0*/  LEA R8, P6, R25, R30.reuse, 0x1 ;  /* 0x0000001e19087211 */ /* 0x080fe200078c08ff */
[----:B------:R3:W-:Y:S01]  /*24d0*/  @P4 STG.E.U16 desc[UR14][R16.64], R15 ;  /* 0x0000000f10004986 */ /* 0x0007e2000c10150e */
[C---:B------:R-:W-:Y:S01]  /*24e0*/  ISETP.LT.AND P4, PT, R22.reuse, UR7, !P0 ;  /* 0x0000000716007c0c */ /* 0x040fe2000c781270 */
[----:B------:R-:W-:Y:S01]  /*24f0*/  IMAD R22, R22, UR4, RZ ;  /* 0x0000000416167c24 */ /* 0x000fe2000f8e02ff */
[----:B-1----:R-:W-:-:S02]  /*2500*/  LEA R2, P5, R24, R30, 0x1 ;  /* 0x0000001e18027211 */ /* 0x002fc400078a08ff */
[----:B------:R-:W-:Y:S02]  /*2510*/  PRMT R14, R11, 0x7632, R14 ;  /* 0x000076320b0e7816 */ /* 0x000fe4000000000e */
[-C--:B------:R-:W-:Y:S02]  /*2520*/  LEA.HI.X.SX32 R3, R24, R36.reuse, 0x1, P5 ;  /* 0x0000002418037211 */ /* 0x080fe400028f0eff */
[----:B0-----:R-:W-:Y:S02]  /*2530*/  PRMT R13, R10, 0x7632, R13 ;  /* 0x000076320a0d7816 */ /* 0x001fe4000000000d */
[----:B------:R-:W-:Y:S01]  /*2540*/  LEA.HI.X.SX32 R9, R25, R36, 0x1, P6 ;  /* 0x0000002419097211 */ /* 0x000fe200030f0eff */
[----:B---3--:R-:W-:Y:S01]  /*2550*/  IMAD R15, R29, UR4, RZ ;  /* 0x000000041d0f7c24 */ /* 0x008fe2000f8e02ff */
[CC--:B------:R-:W-:Y:S01]  /*2560*/  LEA R10, P6, R23.reuse, R30.reuse, 0x1 ;  /* 0x0000001e170a7211 */ /* 0x0c0fe200078c08ff */
[----:B------:R-:W-:Y:S01]  /*2570*/  IMAD R17, R18, UR4, RZ ;  /* 0x0000000412117c24 */ /* 0x000fe2000f8e02ff */
[----:B------:R-:W-:Y:S01]  /*2580*/  LEA R12, P5, R22, R30, 0x1 ;  /* 0x0000001e160c7211 */ /* 0x000fe200078a08ff */
[----:B------:R0:W-:Y:S01]  /*2590*/  @P1 STG.E.U16 desc[UR14][R8.64], R13 ;  /* 0x0000000d08001986 */ /* 0x0001e2000c10150e */
[----:B------:R-:W-:-:S03]  /*25a0*/  LEA.HI.X.SX32 R11, R23, R36, 0x1, P6 ;  /* 0x00000024170b7211 */ /* 0x000fc600030f0eff */
[----:B------:R1:W-:Y:S01]  /*25b0*/  @P3 STG.E.U16 desc[UR14][R2.64], R14 ;  /* 0x0000000e02003986 */ /* 0x0003e2000c10150e */
[C---:B------:R-:W-:Y:S01]  /*25c0*/  ISETP.LT.AND P3, PT, R19.reuse, UR7, !P0 ;  /* 0x0000000713007c0c */ /* 0x040fe2000c761270 */
[----:B------:R-:W-:Y:S02]  /*25d0*/  IMAD R19, R19, UR4, RZ ;  /* 0x0000000413137c24 */ /* 0x000fe4000f8e02ff */
[----:B--2---:R2:W-:Y:S01]  /*25e0*/  @P2 STG.E.U16 desc[UR14][R10.64], R4 ;  /* 0x000000040a002986 */ /* 0x0045e2000c10150e */
[----:B0-----:R-:W-:Y:S01]  /*25f0*/  LEA.HI.X.SX32 R13, R22, R36, 0x1, P5 ;  /* 0x00000024160d7211 */ /* 0x001fe200028f0eff */
[----:B------:R-:W-:Y:S01]  /*2600*/  IMAD R22, R0, UR4, RZ ;  /* 0x0000000400167c24 */ /* 0x000fe2000f8e02ff */
[C---:B------:R-:W-:Y:S01]  /*2610*/  ISETP.LT.AND P5, PT, R21.reuse, UR7, !P0 ;  /* 0x0000000715007c0c */ /* 0x040fe2000c7a1270 */
[----:B------:R-:W-:Y:S02]  /*2620*/  IMAD R21, R21, UR4, RZ ;  /* 0x0000000415157c24 */ /* 0x000fe4000f8e02ff */
[----:B------:R0:W-:Y:S01]  /*2630*/  @P4 STG.E.U16 desc[UR14][R12.64], R5 ;  /* 0x000000050c004986 */ /* 0x0001e2000c10150e */
[C---:B------:R-:W-:Y:S01]  /*2640*/  ISETP.LT.AND P4, PT, R20.reuse, UR7, !P0 ;  /* 0x0000000714007c0c */ /* 0x040fe2000c781270 */
[----:B------:R-:W-:Y:S01]  /*2650*/  IMAD R20, R20, UR4, RZ ;  /* 0x0000000414147c24 */ /* 0x000fe2000f8e02ff */
[----:B-1----:R-:W-:-:S02]  /*2660*/  LEA R2, P6, R21, R30, 0x1 ;  /* 0x0000001e15027211 */ /* 0x002fc400078c08ff */
[-C--:B--2---:R-:W-:Y:S02]  /*2670*/  LEA R10, P2, R19, R30.reuse, 0x1 ;  /* 0x0000001e130a7211 */ /* 0x084fe400078408ff */
[C---:B------:R-:W-:Y:S02]  /*2680*/  LEA R8, P1, R20.reuse, R30, 0x1 ;  /* 0x0000001e14087211 */ /* 0x040fe400078208ff */
[-C--:B------:R-:W-:Y:S02]  /*2690*/  LEA.HI.X.SX32 R3, R21, R36.reuse, 0x1, P6 ;  /* 0x0000002415037211 */ /* 0x080fe400030f0eff */
[----:B------:R-:W-:Y:S02]  /*26a0*/  LEA.HI.X.SX32 R9, R20, R36, 0x1, P1 ;  /* 0x0000002414097211 */ /* 0x000fe400008f0eff */
[-C--:B0-----:R-:W-:Y:S01]  /*26b0*/  LEA R12, P6, R15, R30.reuse, 0x1 ;  /* 0x0000001e0f0c7211 */ /* 0x081fe200078c08ff */
[----:B------:R0:W-:Y:S01]  /*26c0*/  @P5 STG.E.U16 desc[UR14][R2.64], R6 ;  /* 0x0000000602005986 */ /* 0x0001e2000c10150e */
[----:B------:R-:W-:-:S02]  /*26d0*/  LEA R14, P1, R17, R30, 0x1 ;  /* 0x0000001e110e7211 */ /* 0x000fc400078208ff */
[-C--:B------:R-:W-:Y:S01]  /*26e0*/  LEA.HI.X.SX32 R11, R19, R36.reuse, 0x1, P2 ;  /* 0x00000024130b7211 */ /* 0x080fe200010f0eff */
[----:B------:R1:W-:Y:S01]  /*26f0*/  @P4 STG.E.U16 desc[UR14][R8.64], R7 ;  /* 0x0000000708004986 */ /* 0x0003e2000c10150e */
[-C--:B------:R-:W-:Y:S02]  /*2700*/  LEA.HI.X.SX32 R13, R15, R36.reuse, 0x1, P6 ;  /* 0x000000240f0d7211 */ /* 0x080fe400030f0eff */
[----:B------:R-:W-:Y:S02]  /*2710*/  ISETP.LT.AND P2, PT, R29, UR7, !P0 ;  /* 0x000000071d007c0c */ /* 0x000fe4000c741270 */
[----:B------:R-:W-:Y:S02]  /*2720*/  LEA.HI.X.SX32 R15, R17, R36, 0x1, P1 ;  /* 0x00000024110f7211 */ /* 0x000fe400008f0eff */
[----:B------:R-:W-:Y:S02]  /*2730*/  ISETP.LT.AND P1, PT, R18, UR7, !P0 ;  /* 0x0000000712007c0c */ /* 0x000fe4000c721270 */
[----:B------:R-:W-:-:S02]  /*2740*/  ISETP.LT.AND P0, PT, R0, UR7, !P0 ;  /* 0x0000000700007c0c */ /* 0x000fc4000c701270 */
[----:B------:R-:W-:Y:S02]  /*2750*/  PRMT R5, R4, 0x7632, R5 ;  /* 0x0000763204057816 */ /* 0x000fe40000000005 */
[----:B0-----:R-:W-:Y:S02]  /*2760*/  PRMT R3, R6, 0x7632, R3 ;  /* 0x0000763206037816 */ /* 0x001fe40000000003 */
[----:B------:R-:W-:Y:S01]  /*2770*/  PRMT R0, R5, 0x7632, R0 ;  /* 0x0000763205007816 */ /* 0x000fe20000000000 */
[----:B------:R1:W-:Y:S01]  /*2780*/  @P3 STG.E.U16 desc[UR14][R10.64], R5 ;  /* 0x000000050a003986 */ /* 0x0003e2000c10150e */
[----:B------:R-:W-:-:S03]  /*2790*/  LEA R16, P6, R22, R30, 0x1 ;  /* 0x0000001e16107211 */ /* 0x000fc600078c08ff */
[----:B------:R1:W-:Y:S01]  /*27a0*/  @P2 STG.E.U16 desc[UR14][R12.64], R0 ;  /* 0x000000000c002986 */ /* 0x0003e2000c10150e */
[----:B------:R-:W-:-:S03]  /*27b0*/  LEA.HI.X.SX32 R17, R22, R36, 0x1, P6 ;  /* 0x0000002416117211 */ /* 0x000fc600030f0eff */
[----:B------:R1:W-:Y:S01]  /*27c0*/  @P1 STG.E.U16 desc[UR14][R14.64], R3 ;  /* 0x000000030e001986 */ /* 0x0003e2000c10150e */
[----:B------:R-:W-:Y:S05]  /*27d0*/  @!P0 EXIT ;  /* 0x000000000000894d */ /* 0x000fea0003800000 */
[----:B-1----:R-:W-:-:S05]  /*27e0*/  PRMT R8, R7, 0x7632, R8 ;  /* 0x0000763207087816 */ /* 0x002fca0000000008 */
[----:B------:R-:W-:Y:S01]  /*27f0*/  STG.E.U16 desc[UR14][R16.64], R8 ;  /* 0x0000000810007986 */ /* 0x000fe2000c10150e */
[----:B------:R-:W-:Y:S05]  /*2800*/  EXIT ;  /* 0x000000000000794d */ /* 0x000fea0003800000 */
.L_x_2:
[----:B------:R-:W-:-:S00]  /*2810*/  BRA `(.L_x_2) ;  /* 0xfffffffc00fc7947 */ /* 0x000fc0000383ffff */
[----:B------:R-:W-:-:S00]  /*2820*/  NOP ;  /* 0x0000000000007918 */ /* 0x000fc00000000000 */
        /* <DEDUP_REMOVED lines=13> */
.L_x_3:


//--------------------- .nv.shared.matmul_kernel  --------------------------
	.section	.nv.shared.matmul_kernel,"aw",@nobits
	.sectionflags	@""
	.align	16
	.zero		1024


//--------------------- .nv.shared.reserved.0     --------------------------
	.section	.nv.shared.reserved.0,"aw",@nobits
	.weak		__nv_reservedSMEM_offset_0_alias
	.size		__nv_reservedSMEM_offset_0_alias, 0, 0
	.other		__nv_reservedSMEM_offset_0_alias,@"STO_CUDA_RESERVED_SHARED STV_DEFAULT"
__nv_reservedSMEM_offset_0_alias:
	.zero		0


//--------------------- .nv.constant0.matmul_kernel --------------------------
	.section	.nv.constant0.matmul_kernel,"a",@progbits
	.sectionflags	@""
	.align	4
.nv.constant0.matmul_kernel:
	.zero		608


//--------------------- SYMBOLS --------------------------

	.type		.nv.reservedSmem.offset0,@object
	.size		.nv.reservedSmem.offset0,0x4
